//
// Generated by NVIDIA NVVM Compiler
//
// Compiler Build ID: CL-36424714
// Cuda compilation tools, release 13.0, V13.0.88
// Based on NVVM 20.0.0
//

.version 9.0
.target sm_100
.address_size 64

	// .globl	_Z9compute_VPdS_S_S_S_S_S_iiiiiiiii

.visible .entry _Z9compute_VPdS_S_S_S_S_S_iiiiiiiii(
	.param .u64 .ptr .align 1 _Z9compute_VPdS_S_S_S_S_S_iiiiiiiii_param_0,
	.param .u64 .ptr .align 1 _Z9compute_VPdS_S_S_S_S_S_iiiiiiiii_param_1,
	.param .u64 .ptr .align 1 _Z9compute_VPdS_S_S_S_S_S_iiiiiiiii_param_2,
	.param .u64 .ptr .align 1 _Z9compute_VPdS_S_S_S_S_S_iiiiiiiii_param_3,
	.param .u64 .ptr .align 1 _Z9compute_VPdS_S_S_S_S_S_iiiiiiiii_param_4,
	.param .u64 .ptr .align 1 _Z9compute_VPdS_S_S_S_S_S_iiiiiiiii_param_5,
	.param .u64 .ptr .align 1 _Z9compute_VPdS_S_S_S_S_S_iiiiiiiii_param_6,
	.param .u32 _Z9compute_VPdS_S_S_S_S_S_iiiiiiiii_param_7,
	.param .u32 _Z9compute_VPdS_S_S_S_S_S_iiiiiiiii_param_8,
	.param .u32 _Z9compute_VPdS_S_S_S_S_S_iiiiiiiii_param_9,
	.param .u32 _Z9compute_VPdS_S_S_S_S_S_iiiiiiiii_param_10,
	.param .u32 _Z9compute_VPdS_S_S_S_S_S_iiiiiiiii_param_11,
	.param .u32 _Z9compute_VPdS_S_S_S_S_S_iiiiiiiii_param_12,
	.param .u32 _Z9compute_VPdS_S_S_S_S_S_iiiiiiiii_param_13,
	.param .u32 _Z9compute_VPdS_S_S_S_S_S_iiiiiiiii_param_14,
	.param .u32 _Z9compute_VPdS_S_S_S_S_S_iiiiiiiii_param_15
)
{
	.reg .pred 	%p<37>;
	.reg .b32 	%r<123>;
	.reg .b64 	%rd<79>;
	.reg .b64 	%fd<114>;

	ld.param.u64 	%rd7, [_Z9compute_VPdS_S_S_S_S_S_iiiiiiiii_param_4];
	ld.param.u64 	%rd8, [_Z9compute_VPdS_S_S_S_S_S_iiiiiiiii_param_5];
	ld.param.u32 	%r6, [_Z9compute_VPdS_S_S_S_S_S_iiiiiiiii_param_7];
	ld.param.u32 	%r7, [_Z9compute_VPdS_S_S_S_S_S_iiiiiiiii_param_8];
	cvta.to.global.u64 	%rd1, %rd7;
	cvta.to.global.u64 	%rd9, %rd8;
	mov.u32 	%r15, %ctaid.x;
	mov.u32 	%r16, %ntid.x;
	mov.u32 	%r17, %tid.x;
	mad.lo.s32 	%r1, %r15, %r16, %r17;
	add.s32 	%r2, %r1, 1;
	mov.u32 	%r18, %ctaid.y;
	mov.u32 	%r19, %ntid.y;
	mov.u32 	%r20, %tid.y;
	mad.lo.s32 	%r3, %r18, %r19, %r20;
	mov.u32 	%r21, %ctaid.z;
	mov.u32 	%r22, %ntid.z;
	mov.u32 	%r23, %tid.z;
	mad.lo.s32 	%r4, %r21, %r22, %r23;
	ld.global.f64 	%fd1, [%rd9];
	ld.global.f64 	%fd2, [%rd9+8];
	ld.global.f64 	%fd3, [%rd9+16];
	ld.global.f64 	%fd4, [%rd9+24];
	ld.global.f64 	%fd5, [%rd9+32];
	ld.global.f64 	%fd6, [%rd9+40];
	ld.global.f64 	%fd7, [%rd9+48];
	ld.global.f64 	%fd8, [%rd9+56];
	setp.lt.s32 	%p7, %r2, 2;
	setp.gt.s32 	%p8, %r2, %r6;
	or.pred  	%p9, %p7, %p8;
	setp.eq.s32 	%p10, %r3, 0;
	mov.pred 	%p35, 0;
	or.pred  	%p11, %p10, %p9;
	@%p11 bra 	$L__BB0_2;
	add.s32 	%r24, %r7, -1;
	setp.lt.s32 	%p35, %r3, %r24;
$L__BB0_2:
	ld.param.u32 	%r111, [_Z9compute_VPdS_S_S_S_S_S_iiiiiiiii_param_9];
	setp.eq.s32 	%p12, %r4, 0;
	not.pred 	%p13, %p35;
	or.pred  	%p14, %p13, %p12;
	add.s32 	%r5, %r111, -1;
	setp.ge.s32 	%p15, %r4, %r5;
	or.pred  	%p16, %p14, %p15;
	@%p16 bra 	$L__BB0_4;
	ld.param.u32 	%r119, [_Z9compute_VPdS_S_S_S_S_S_iiiiiiiii_param_12];
	ld.param.u32 	%r116, [_Z9compute_VPdS_S_S_S_S_S_iiiiiiiii_param_11];
	ld.param.u32 	%r113, [_Z9compute_VPdS_S_S_S_S_S_iiiiiiiii_param_10];
	ld.param.u64 	%rd75, [_Z9compute_VPdS_S_S_S_S_S_iiiiiiiii_param_3];
	ld.param.u64 	%rd72, [_Z9compute_VPdS_S_S_S_S_S_iiiiiiiii_param_0];
	mul.lo.s32 	%r25, %r119, %r1;
	mul.lo.s32 	%r26, %r6, %r3;
	add.s32 	%r27, %r26, %r3;
	mad.lo.s32 	%r28, %r27, %r119, %r25;
	mul.lo.s32 	%r29, %r7, %r4;
	mad.lo.s32 	%r30, %r29, %r6, %r29;
	mad.lo.s32 	%r31, %r30, %r119, %r28;
	cvta.to.global.u64 	%rd10, %rd72;
	mul.wide.s32 	%rd11, %r31, 8;
	add.s64 	%rd12, %rd10, %rd11;
	ld.global.f64 	%fd9, [%rd12];
	div.rn.f64 	%fd10, %fd4, %fd5;
	mul.lo.s32 	%r32, %r113, %r1;
	mul.lo.s32 	%r33, %r26, %r113;
	add.s32 	%r34, %r33, %r32;
	mul.lo.s32 	%r35, %r6, %r4;
	mul.lo.s32 	%r36, %r35, %r7;
	mul.lo.s32 	%r37, %r36, %r113;
	add.s32 	%r38, %r34, %r37;
	cvta.to.global.u64 	%rd13, %rd75;
	mul.wide.s32 	%rd14, %r38, 8;
	add.s64 	%rd15, %rd13, %rd14;
	ld.global.f64 	%fd11, [%rd15];
	add.s32 	%r39, %r1, -1;
	sub.s32 	%r40, %r32, %r113;
	add.s32 	%r41, %r33, %r40;
	add.s32 	%r42, %r41, %r37;
	mul.wide.s32 	%rd16, %r42, 8;
	add.s64 	%rd17, %rd13, %rd16;
	ld.global.f64 	%fd12, [%rd17];
	sub.f64 	%fd13, %fd11, %fd12;
	ld.global.f64 	%fd14, [%rd15+16];
	ld.global.f64 	%fd15, [%rd17+16];
	sub.f64 	%fd16, %fd14, %fd15;
	div.rn.f64 	%fd17, %fd16, %fd1;
	div.rn.f64 	%fd18, %fd13, %fd1;
	sub.f64 	%fd19, %fd17, %fd18;
	mul.lo.s32 	%r43, %r116, %r39;
	add.s32 	%r44, %r6, -1;
	sub.s32 	%r45, %r26, %r3;
	mad.lo.s32 	%r46, %r45, %r116, %r43;
	add.s32 	%r47, %r7, -1;
	sub.s32 	%r48, %r35, %r4;
	mul.lo.s32 	%r49, %r48, %r47;
	mul.lo.s32 	%r50, %r49, %r116;
	add.s32 	%r51, %r46, %r50;
	mul.wide.s32 	%rd18, %r51, 8;
	add.s64 	%rd19, %rd1, %rd18;
	ld.global.f64 	%fd20, [%rd19];
	sub.s32 	%r52, %r45, %r44;
	mad.lo.s32 	%r53, %r52, %r116, %r43;
	add.s32 	%r54, %r53, %r50;
	mul.wide.s32 	%rd20, %r54, 8;
	add.s64 	%rd21, %rd1, %rd20;
	ld.global.f64 	%fd21, [%rd21];
	sub.f64 	%fd22, %fd20, %fd21;
	div.rn.f64 	%fd23, %fd22, %fd2;
	add.f64 	%fd24, %fd19, %fd23;
	ld.global.f64 	%fd25, [%rd19+8];
	sub.s32 	%r55, %r48, %r44;
	mul.lo.s32 	%r56, %r55, %r47;
	mul.lo.s32 	%r57, %r56, %r116;
	cvt.s64.s32 	%rd22, %r57;
	cvt.s64.s32 	%rd23, %r46;
	add.s64 	%rd24, %rd23, %rd22;
	shl.b64 	%rd25, %rd24, 3;
	add.s64 	%rd26, %rd1, %rd25;
	ld.global.f64 	%fd26, [%rd26+8];
	sub.f64 	%fd27, %fd25, %fd26;
	div.rn.f64 	%fd28, %fd27, %fd3;
	add.f64 	%fd29, %fd24, %fd28;
	mul.f64 	%fd30, %fd10, %fd29;
	fma.rn.f64 	%fd31, %fd6, %fd9, %fd30;
	st.global.f64 	[%rd12], %fd31;
	ld.global.f64 	%fd32, [%rd15+64];
	ld.global.f64 	%fd33, [%rd17+64];
	add.f64 	%fd34, %fd32, %fd33;
	mul.f64 	%fd35, %fd34, 0dBFE0000000000000;
	ld.global.f64 	%fd36, [%rd15+8];
	ld.global.f64 	%fd37, [%rd17+8];
	sub.f64 	%fd38, %fd36, %fd37;
	mul.f64 	%fd39, %fd35, %fd38;
	div.rn.f64 	%fd40, %fd39, %fd1;
	st.global.f64 	[%rd12+8], %fd40;
$L__BB0_4:
	setp.ge.s32 	%p17, %r4, %r5;
	setp.eq.s32 	%p18, %r4, 0;
	setp.ne.s32 	%p19, %r3, 0;
	setp.gt.s32 	%p20, %r2, 1;
	setp.lt.s32 	%p21, %r2, %r6;
	and.pred  	%p22, %p20, %p21;
	and.pred  	%p3, %p19, %p22;
	not.pred 	%p23, %p3;
	setp.ge.s32 	%p24, %r3, %r7;
	or.pred  	%p25, %p24, %p23;
	or.pred  	%p26, %p18, %p25;
	or.pred  	%p27, %p26, %p17;
	@%p27 bra 	$L__BB0_6;
	ld.param.u32 	%r120, [_Z9compute_VPdS_S_S_S_S_S_iiiiiiiii_param_13];
	ld.param.u32 	%r117, [_Z9compute_VPdS_S_S_S_S_S_iiiiiiiii_param_11];
	ld.param.u32 	%r114, [_Z9compute_VPdS_S_S_S_S_S_iiiiiiiii_param_10];
	ld.param.u64 	%rd76, [_Z9compute_VPdS_S_S_S_S_S_iiiiiiiii_param_3];
	ld.param.u64 	%rd73, [_Z9compute_VPdS_S_S_S_S_S_iiiiiiiii_param_1];
	mul.lo.s32 	%r58, %r120, %r1;
	mul.lo.s32 	%r59, %r6, %r3;
	mad.lo.s32 	%r60, %r59, %r120, %r58;
	mul.lo.s32 	%r61, %r6, %r4;
	mul.lo.s32 	%r62, %r61, %r7;
	add.s32 	%r63, %r62, %r61;
	mad.lo.s32 	%r64, %r63, %r120, %r60;
	cvta.to.global.u64 	%rd27, %rd73;
	mul.wide.s32 	%rd28, %r64, 8;
	add.s64 	%rd29, %rd27, %rd28;
	ld.global.f64 	%fd41, [%rd29];
	div.rn.f64 	%fd42, %fd4, %fd5;
	mul.lo.s32 	%r65, %r114, %r1;
	mad.lo.s32 	%r66, %r59, %r114, %r65;
	mul.lo.s32 	%r67, %r62, %r114;
	add.s32 	%r68, %r66, %r67;
	cvta.to.global.u64 	%rd30, %rd76;
	mul.wide.s32 	%rd31, %r68, 8;
	add.s64 	%rd32, %rd30, %rd31;
	ld.global.f64 	%fd43, [%rd32];
	sub.s32 	%r69, %r59, %r6;
	mad.lo.s32 	%r70, %r69, %r114, %r65;
	add.s32 	%r71, %r70, %r67;
	mul.wide.s32 	%rd33, %r71, 8;
	add.s64 	%rd34, %rd30, %rd33;
	ld.global.f64 	%fd44, [%rd34];
	sub.f64 	%fd45, %fd43, %fd44;
	ld.global.f64 	%fd46, [%rd32+24];
	ld.global.f64 	%fd47, [%rd34+24];
	sub.f64 	%fd48, %fd46, %fd47;
	div.rn.f64 	%fd49, %fd48, %fd2;
	div.rn.f64 	%fd50, %fd45, %fd2;
	sub.f64 	%fd51, %fd49, %fd50;
	mul.lo.s32 	%r72, %r117, %r1;
	sub.s32 	%r73, %r69, %r3;
	mad.lo.s32 	%r74, %r117, %r73, %r117;
	add.s32 	%r75, %r74, %r72;
	add.s32 	%r76, %r7, -1;
	sub.s32 	%r77, %r61, %r4;
	mul.lo.s32 	%r78, %r77, %r76;
	mul.lo.s32 	%r79, %r78, %r117;
	add.s32 	%r80, %r75, %r79;
	mul.wide.s32 	%rd35, %r80, 8;
	add.s64 	%rd36, %rd1, %rd35;
	ld.global.f64 	%fd52, [%rd36];
	sub.s32 	%r81, %r72, %r117;
	add.s32 	%r82, %r74, %r81;
	add.s32 	%r83, %r82, %r79;
	mul.wide.s32 	%rd37, %r83, 8;
	add.s64 	%rd38, %rd1, %rd37;
	ld.global.f64 	%fd53, [%rd38];
	sub.f64 	%fd54, %fd52, %fd53;
	div.rn.f64 	%fd55, %fd54, %fd1;
	add.f64 	%fd56, %fd51, %fd55;
	ld.global.f64 	%fd57, [%rd36+16];
	sub.s32 	%r84, %r77, %r6;
	mad.lo.s32 	%r85, %r76, %r84, %r76;
	mul.lo.s32 	%r86, %r85, %r117;
	cvt.s64.s32 	%rd39, %r86;
	cvt.s64.s32 	%rd40, %r75;
	add.s64 	%rd41, %rd40, %rd39;
	shl.b64 	%rd42, %rd41, 3;
	add.s64 	%rd43, %rd1, %rd42;
	ld.global.f64 	%fd58, [%rd43+16];
	sub.f64 	%fd59, %fd57, %fd58;
	div.rn.f64 	%fd60, %fd59, %fd3;
	add.f64 	%fd61, %fd56, %fd60;
	mul.f64 	%fd62, %fd42, %fd61;
	fma.rn.f64 	%fd63, %fd7, %fd41, %fd62;
	st.global.f64 	[%rd29], %fd63;
	ld.global.f64 	%fd64, [%rd32+64];
	ld.global.f64 	%fd65, [%rd34+64];
	add.f64 	%fd66, %fd64, %fd65;
	mul.f64 	%fd67, %fd66, 0dBFE0000000000000;
	ld.global.f64 	%fd68, [%rd32+8];
	ld.global.f64 	%fd69, [%rd34+8];
	sub.f64 	%fd70, %fd68, %fd69;
	mul.f64 	%fd71, %fd67, %fd70;
	div.rn.f64 	%fd72, %fd71, %fd2;
	st.global.f64 	[%rd29+8], %fd72;
$L__BB0_6:
	mov.pred 	%p36, 0;
	@%p23 bra 	$L__BB0_8;
	setp.ne.s32 	%p30, %r4, 0;
	add.s32 	%r87, %r7, -1;
	setp.lt.s32 	%p31, %r3, %r87;
	and.pred  	%p36, %p31, %p30;
$L__BB0_8:
	ld.param.u32 	%r112, [_Z9compute_VPdS_S_S_S_S_S_iiiiiiiii_param_9];
	setp.ge.s32 	%p32, %r4, %r112;
	not.pred 	%p33, %p36;
	or.pred  	%p34, %p32, %p33;
	@%p34 bra 	$L__BB0_10;
	ld.param.u32 	%r122, [_Z9compute_VPdS_S_S_S_S_S_iiiiiiiii_param_15];
	ld.param.u32 	%r121, [_Z9compute_VPdS_S_S_S_S_S_iiiiiiiii_param_14];
	ld.param.u32 	%r118, [_Z9compute_VPdS_S_S_S_S_S_iiiiiiiii_param_11];
	ld.param.u32 	%r115, [_Z9compute_VPdS_S_S_S_S_S_iiiiiiiii_param_10];
	ld.param.u64 	%rd78, [_Z9compute_VPdS_S_S_S_S_S_iiiiiiiii_param_6];
	ld.param.u64 	%rd77, [_Z9compute_VPdS_S_S_S_S_S_iiiiiiiii_param_3];
	ld.param.u64 	%rd74, [_Z9compute_VPdS_S_S_S_S_S_iiiiiiiii_param_2];
	mul.lo.s32 	%r88, %r121, %r1;
	mul.lo.s32 	%r89, %r6, %r3;
	mad.lo.s32 	%r90, %r89, %r121, %r88;
	mul.lo.s32 	%r91, %r6, %r4;
	mul.lo.s32 	%r92, %r91, %r7;
	mad.lo.s32 	%r93, %r92, %r121, %r90;
	cvta.to.global.u64 	%rd44, %rd74;
	mul.wide.s32 	%rd45, %r93, 8;
	add.s64 	%rd46, %rd44, %rd45;
	ld.global.f64 	%fd73, [%rd46];
	div.rn.f64 	%fd74, %fd4, %fd5;
	mul.lo.s32 	%r94, %r115, %r1;
	mad.lo.s32 	%r95, %r89, %r115, %r94;
	mad.lo.s32 	%r96, %r92, %r115, %r95;
	cvta.to.global.u64 	%rd47, %rd77;
	mul.wide.s32 	%rd48, %r96, 8;
	add.s64 	%rd49, %rd47, %rd48;
	ld.global.f64 	%fd75, [%rd49];
	sub.s32 	%r97, %r91, %r6;
	mul.lo.s32 	%r98, %r97, %r7;
	mad.lo.s32 	%r99, %r98, %r115, %r95;
	mul.wide.s32 	%rd50, %r99, 8;
	add.s64 	%rd51, %rd47, %rd50;
	ld.global.f64 	%fd76, [%rd51];
	sub.f64 	%fd77, %fd75, %fd76;
	ld.global.f64 	%fd78, [%rd49+32];
	ld.global.f64 	%fd79, [%rd51+32];
	sub.f64 	%fd80, %fd78, %fd79;
	div.rn.f64 	%fd81, %fd80, %fd3;
	div.rn.f64 	%fd82, %fd77, %fd3;
	sub.f64 	%fd83, %fd81, %fd82;
	mul.lo.s32 	%r100, %r118, %r1;
	sub.s32 	%r101, %r89, %r3;
	mul.lo.s32 	%r102, %r101, %r118;
	add.s32 	%r103, %r7, -1;
	sub.s32 	%r104, %r97, %r4;
	mad.lo.s32 	%r105, %r103, %r104, %r103;
	mul.lo.s32 	%r106, %r105, %r118;
	cvt.s64.s32 	%rd52, %r106;
	cvt.s64.s32 	%rd53, %r102;
	cvt.s64.s32 	%rd54, %r100;
	add.s64 	%rd55, %rd54, %rd53;
	add.s64 	%rd56, %rd55, %rd52;
	shl.b64 	%rd57, %rd56, 3;
	add.s64 	%rd58, %rd1, %rd57;
	ld.global.f64 	%fd84, [%rd58+16];
	sub.s32 	%r107, %r101, %r6;
	mad.lo.s32 	%r108, %r118, %r107, %r118;
	cvt.s64.s32 	%rd59, %r108;
	add.s64 	%rd60, %rd54, %rd59;
	add.s64 	%rd61, %rd60, %rd52;
	shl.b64 	%rd62, %rd61, 3;
	add.s64 	%rd63, %rd1, %rd62;
	ld.global.f64 	%fd85, [%rd63+16];
	sub.f64 	%fd86, %fd84, %fd85;
	div.rn.f64 	%fd87, %fd86, %fd2;
	add.f64 	%fd88, %fd83, %fd87;
	ld.global.f64 	%fd89, [%rd58+8];
	sub.s32 	%r109, %r100, %r118;
	cvt.s64.s32 	%rd64, %r109;
	add.s64 	%rd65, %rd64, %rd53;
	add.s64 	%rd66, %rd65, %rd52;
	shl.b64 	%rd67, %rd66, 3;
	add.s64 	%rd68, %rd1, %rd67;
	ld.global.f64 	%fd90, [%rd68+8];
	sub.f64 	%fd91, %fd89, %fd90;
	div.rn.f64 	%fd92, %fd91, %fd1;
	add.f64 	%fd93, %fd88, %fd92;
	mul.lo.s32 	%r110, %r122, 6;
	cvta.to.global.u64 	%rd69, %rd78;
	mul.wide.s32 	%rd70, %r110, 8;
	add.s64 	%rd71, %rd69, %rd70;
	ld.global.f64 	%fd94, [%rd71+32];
	mul.f64 	%fd95, %fd94, 0d400599999999999A;
	ld.global.f64 	%fd96, [%rd49+56];
	mov.f64 	%fd97, 0d3FF0000000000000;
	sub.f64 	%fd98, %fd97, %fd96;
	fma.rn.f64 	%fd99, %fd95, %fd98, %fd93;
	fma.rn.f64 	%fd100, %fd96, %fd94, %fd99;
	mul.f64 	%fd101, %fd74, %fd100;
	fma.rn.f64 	%fd102, %fd8, %fd73, %fd101;
	st.global.f64 	[%rd46], %fd102;
	ld.global.f64 	%fd103, [%rd49+64];
	ld.global.f64 	%fd104, [%rd51+64];
	add.f64 	%fd105, %fd103, %fd104;
	mul.f64 	%fd106, %fd105, 0dBFE0000000000000;
	ld.global.f64 	%fd107, [%rd49+8];
	ld.global.f64 	%fd108, [%rd51+8];
	sub.f64 	%fd109, %fd107, %fd108;
	div.rn.f64 	%fd110, %fd109, %fd3;
	ld.global.f64 	%fd111, [%rd71+32];
	add.f64 	%fd112, %fd111, %fd110;
	mul.f64 	%fd113, %fd106, %fd112;
	st.global.f64 	[%rd46+8], %fd113;
$L__BB0_10:
	ret;

}
	// .globl	_Z9compute_PPdS_S_S_S_S_S_iiiiiiiiiiiiiii
.visible .entry _Z9compute_PPdS_S_S_S_S_S_iiiiiiiiiiiiiii(
	.param .u64 .ptr .align 1 _Z9compute_PPdS_S_S_S_S_S_iiiiiiiiiiiiiii_param_0,
	.param .u64 .ptr .align 1 _Z9compute_PPdS_S_S_S_S_S_iiiiiiiiiiiiiii_param_1,
	.param .u64 .ptr .align 1 _Z9compute_PPdS_S_S_S_S_S_iiiiiiiiiiiiiii_param_2,
	.param .u64 .ptr .align 1 _Z9compute_PPdS_S_S_S_S_S_iiiiiiiiiiiiiii_param_3,
	.param .u64 .ptr .align 1 _Z9compute_PPdS_S_S_S_S_S_iiiiiiiiiiiiiii_param_4,
	.param .u64 .ptr .align 1 _Z9compute_PPdS_S_S_S_S_S_iiiiiiiiiiiiiii_param_5,
	.param .u64 .ptr .align 1 _Z9compute_PPdS_S_S_S_S_S_iiiiiiiiiiiiiii_param_6,
	.param .u32 _Z9compute_PPdS_S_S_S_S_S_iiiiiiiiiiiiiii_param_7,
	.param .u32 _Z9compute_PPdS_S_S_S_S_S_iiiiiiiiiiiiiii_param_8,
	.param .u32 _Z9compute_PPdS_S_S_S_S_S_iiiiiiiiiiiiiii_param_9,
	.param .u32 _Z9compute_PPdS_S_S_S_S_S_iiiiiiiiiiiiiii_param_10,
	.param .u32 _Z9compute_PPdS_S_S_S_S_S_iiiiiiiiiiiiiii_param_11,
	.param .u32 _Z9compute_PPdS_S_S_S_S_S_iiiiiiiiiiiiiii_param_12,
	.param .u32 _Z9compute_PPdS_S_S_S_S_S_iiiiiiiiiiiiiii_param_13,
	.param .u32 _Z9compute_PPdS_S_S_S_S_S_iiiiiiiiiiiiiii_param_14,
	.param .u32 _Z9compute_PPdS_S_S_S_S_S_iiiiiiiiiiiiiii_param_15,
	.param .u32 _Z9compute_PPdS_S_S_S_S_S_iiiiiiiiiiiiiii_param_16,
	.param .u32 _Z9compute_PPdS_S_S_S_S_S_iiiiiiiiiiiiiii_param_17,
	.param .u32 _Z9compute_PPdS_S_S_S_S_S_iiiiiiiiiiiiiii_param_18,
	.param .u32 _Z9compute_PPdS_S_S_S_S_S_iiiiiiiiiiiiiii_param_19,
	.param .u32 _Z9compute_PPdS_S_S_S_S_S_iiiiiiiiiiiiiii_param_20,
	.param .u32 _Z9compute_PPdS_S_S_S_S_S_iiiiiiiiiiiiiii_param_21
)
{
	.reg .pred 	%p<43>;
	.reg .b32 	%r<166>;
	.reg .b64 	%rd<183>;
	.reg .b64 	%fd<183>;

	ld.param.u64 	%rd15, [_Z9compute_PPdS_S_S_S_S_S_iiiiiiiiiiiiiii_param_3];
	ld.param.u64 	%rd16, [_Z9compute_PPdS_S_S_S_S_S_iiiiiiiiiiiiiii_param_4];
	ld.param.u64 	%rd17, [_Z9compute_PPdS_S_S_S_S_S_iiiiiiiiiiiiiii_param_6];
	ld.param.u32 	%r26, [_Z9compute_PPdS_S_S_S_S_S_iiiiiiiiiiiiiii_param_7];
	ld.param.u32 	%r27, [_Z9compute_PPdS_S_S_S_S_S_iiiiiiiiiiiiiii_param_8];
	ld.param.u32 	%r29, [_Z9compute_PPdS_S_S_S_S_S_iiiiiiiiiiiiiii_param_10];
	ld.param.u32 	%r30, [_Z9compute_PPdS_S_S_S_S_S_iiiiiiiiiiiiiii_param_11];
	cvta.to.global.u64 	%rd1, %rd16;
	cvta.to.global.u64 	%rd2, %rd17;
	cvta.to.global.u64 	%rd3, %rd15;
	mov.u32 	%r35, %ctaid.x;
	mov.u32 	%r36, %ntid.x;
	mov.u32 	%r37, %tid.x;
	mad.lo.s32 	%r1, %r35, %r36, %r37;
	add.s32 	%r2, %r1, 1;
	setp.gt.s32 	%p5, %r2, %r26;
	@%p5 bra 	$L__BB1_29;
	mov.u32 	%r38, %ctaid.y;
	mov.u32 	%r39, %ntid.y;
	mov.u32 	%r40, %tid.y;
	mad.lo.s32 	%r3, %r38, %r39, %r40;
	setp.ge.s32 	%p6, %r3, %r27;
	@%p6 bra 	$L__BB1_29;
	ld.param.u32 	%r154, [_Z9compute_PPdS_S_S_S_S_S_iiiiiiiiiiiiiii_param_9];
	mov.u32 	%r41, %ctaid.z;
	mov.u32 	%r42, %ntid.z;
	mov.u32 	%r43, %tid.z;
	mad.lo.s32 	%r4, %r41, %r42, %r43;
	setp.ge.s32 	%p7, %r4, %r154;
	@%p7 bra 	$L__BB1_29;
	ld.param.u32 	%r165, [_Z9compute_PPdS_S_S_S_S_S_iiiiiiiiiiiiiii_param_15];
	ld.param.u32 	%r162, [_Z9compute_PPdS_S_S_S_S_S_iiiiiiiiiiiiiii_param_14];
	ld.param.u32 	%r159, [_Z9compute_PPdS_S_S_S_S_S_iiiiiiiiiiiiiii_param_13];
	ld.param.u32 	%r156, [_Z9compute_PPdS_S_S_S_S_S_iiiiiiiiiiiiiii_param_12];
	ld.param.u64 	%rd182, [_Z9compute_PPdS_S_S_S_S_S_iiiiiiiiiiiiiii_param_5];
	ld.param.u64 	%rd180, [_Z9compute_PPdS_S_S_S_S_S_iiiiiiiiiiiiiii_param_2];
	ld.param.u64 	%rd178, [_Z9compute_PPdS_S_S_S_S_S_iiiiiiiiiiiiiii_param_1];
	ld.param.u64 	%rd177, [_Z9compute_PPdS_S_S_S_S_S_iiiiiiiiiiiiiii_param_0];
	cvta.to.global.u64 	%rd18, %rd182;
	ld.global.f64 	%fd1, [%rd18];
	ld.global.f64 	%fd2, [%rd18+8];
	ld.global.f64 	%fd3, [%rd18+16];
	ld.global.f64 	%fd4, [%rd18+24];
	mul.lo.s32 	%r5, %r156, %r2;
	add.s32 	%r6, %r26, 1;
	mul.lo.s32 	%r14, %r26, %r3;
	add.s32 	%r7, %r14, %r3;
	mul.lo.s32 	%r44, %r7, %r156;
	add.s32 	%r8, %r44, %r5;
	mul.lo.s32 	%r9, %r27, %r4;
	mad.lo.s32 	%r45, %r9, %r26, %r9;
	mul.lo.s32 	%r10, %r45, %r156;
	add.s32 	%r46, %r8, %r10;
	cvta.to.global.u64 	%rd4, %rd177;
	mul.wide.s32 	%rd19, %r46, 8;
	add.s64 	%rd5, %rd4, %rd19;
	ld.global.f64 	%fd5, [%rd5];
	mad.lo.s32 	%r47, %r156, %r1, %r44;
	add.s32 	%r48, %r47, %r10;
	mul.wide.s32 	%rd20, %r48, 8;
	add.s64 	%rd21, %rd4, %rd20;
	ld.global.f64 	%fd6, [%rd21];
	sub.f64 	%fd7, %fd5, %fd6;
	div.rn.f64 	%fd8, %fd7, %fd1;
	mul.lo.s32 	%r49, %r159, %r1;
	add.s32 	%r11, %r14, %r26;
	mad.lo.s32 	%r12, %r11, %r159, %r49;
	mul.lo.s32 	%r13, %r26, %r4;
	mul.lo.s32 	%r50, %r13, %r27;
	add.s32 	%r51, %r50, %r13;
	mul.lo.s32 	%r52, %r51, %r159;
	add.s32 	%r53, %r12, %r52;
	cvta.to.global.u64 	%rd22, %rd178;
	mul.wide.s32 	%rd23, %r53, 8;
	add.s64 	%rd6, %rd22, %rd23;
	ld.global.f64 	%fd9, [%rd6];
	mad.lo.s32 	%r54, %r14, %r159, %r49;
	add.s32 	%r55, %r54, %r52;
	mul.wide.s32 	%rd24, %r55, 8;
	add.s64 	%rd25, %rd22, %rd24;
	ld.global.f64 	%fd10, [%rd25];
	sub.f64 	%fd11, %fd9, %fd10;
	div.rn.f64 	%fd12, %fd11, %fd2;
	add.f64 	%fd13, %fd8, %fd12;
	mul.lo.s32 	%r15, %r162, %r1;
	mad.lo.s32 	%r56, %r14, %r162, %r15;
	add.s32 	%r16, %r13, %r26;
	mul.lo.s32 	%r17, %r16, %r27;
	mul.lo.s32 	%r18, %r17, %r162;
	add.s32 	%r57, %r56, %r18;
	cvta.to.global.u64 	%rd26, %rd180;
	mul.wide.s32 	%rd27, %r57, 8;
	add.s64 	%rd7, %rd26, %rd27;
	ld.global.f64 	%fd14, [%rd7];
	mad.lo.s32 	%r58, %r50, %r162, %r56;
	mul.wide.s32 	%rd28, %r58, 8;
	add.s64 	%rd29, %rd26, %rd28;
	ld.global.f64 	%fd15, [%rd29];
	sub.f64 	%fd16, %fd14, %fd15;
	div.rn.f64 	%fd17, %fd16, %fd3;
	add.f64 	%fd18, %fd13, %fd17;
	ld.global.f64 	%fd19, [%rd5+8];
	ld.global.f64 	%fd20, [%rd21+8];
	sub.f64 	%fd21, %fd19, %fd20;
	div.rn.f64 	%fd22, %fd21, %fd1;
	ld.global.f64 	%fd23, [%rd6+8];
	ld.global.f64 	%fd24, [%rd25+8];
	sub.f64 	%fd25, %fd23, %fd24;
	div.rn.f64 	%fd26, %fd25, %fd2;
	add.f64 	%fd27, %fd22, %fd26;
	ld.global.f64 	%fd28, [%rd7+8];
	ld.global.f64 	%fd29, [%rd29+8];
	sub.f64 	%fd30, %fd28, %fd29;
	div.rn.f64 	%fd31, %fd30, %fd3;
	add.f64 	%fd32, %fd27, %fd31;
	mul.lo.s32 	%r19, %r29, %r1;
	mul.lo.s32 	%r20, %r14, %r29;
	add.s32 	%r21, %r20, %r19;
	mul.lo.s32 	%r22, %r50, %r29;
	add.s32 	%r59, %r21, %r22;
	mul.wide.s32 	%rd30, %r59, 8;
	add.s64 	%rd8, %rd3, %rd30;
	ld.global.f64 	%fd33, [%rd8];
	ld.global.f64 	%fd34, [%rd8+40];
	cvt.rzi.s32.f64 	%r60, %fd34;
	mul.wide.s32 	%rd31, %r60, 8;
	add.s64 	%rd32, %rd2, %rd31;
	ld.global.f64 	%fd35, [%rd32+-8];
	shl.b32 	%r61, %r165, 1;
	add.s32 	%r62, %r61, -1;
	mul.wide.s32 	%rd33, %r62, 8;
	add.s64 	%rd34, %rd32, %rd33;
	ld.global.f64 	%fd36, [%rd34];
	fma.rn.f64 	%fd37, %fd32, %fd36, %fd18;
	mul.f64 	%fd38, %fd35, %fd37;
	mul.f64 	%fd39, %fd4, %fd38;
	sub.f64 	%fd40, %fd33, %fd39;
	mul.f64 	%fd41, %fd35, %fd36;
	ld.global.f64 	%fd42, [%rd8+48];
	fma.rn.f64 	%fd43, %fd41, %fd42, %fd40;
	st.global.f64 	[%rd8], %fd43;
	ld.global.f64 	%fd44, [%rd8+8];
	ld.global.f64 	%fd45, [%rd32+-8];
	ld.global.f64 	%fd46, [%rd34];
	mul.wide.s32 	%rd35, %r165, 8;
	add.s64 	%rd36, %rd34, %rd35;
	ld.global.f64 	%fd47, [%rd36];
	div.rn.f64 	%fd48, %fd46, %fd47;
	mul.f64 	%fd49, %fd32, %fd48;
	fma.rn.f64 	%fd50, %fd18, %fd46, %fd49;
	mul.f64 	%fd51, %fd45, %fd50;
	mul.f64 	%fd52, %fd4, %fd51;
	sub.f64 	%fd53, %fd44, %fd52;
	mul.f64 	%fd54, %fd45, %fd46;
	div.rn.f64 	%fd55, %fd54, %fd47;
	fma.rn.f64 	%fd56, %fd55, %fd42, %fd53;
	st.global.f64 	[%rd8+8], %fd56;
	ld.global.f64 	%fd57, [%rd8+16];
	add.s32 	%r23, %r165, -1;
	mul.wide.s32 	%rd37, %r23, 8;
	add.s64 	%rd9, %rd32, %rd37;
	ld.global.f64 	%fd58, [%rd9];
	add.f64 	%fd59, %fd58, %fd58;
	mul.f64 	%fd60, %fd4, %fd59;
	ld.global.f64 	%fd61, [%rd5];
	ld.global.f64 	%fd62, [%rd21];
	sub.f64 	%fd63, %fd61, %fd62;
	div.rn.f64 	%fd64, %fd63, %fd1;
	mul.f64 	%fd65, %fd18, 0d3FD5555555555555;
	sub.f64 	%fd66, %fd64, %fd65;
	fma.rn.f64 	%fd67, %fd60, %fd66, %fd57;
	st.global.f64 	[%rd8+16], %fd67;
	ld.global.f64 	%fd68, [%rd8+24];
	ld.global.f64 	%fd69, [%rd9];
	add.f64 	%fd70, %fd69, %fd69;
	mul.f64 	%fd71, %fd4, %fd70;
	ld.global.f64 	%fd72, [%rd6];
	ld.global.f64 	%fd73, [%rd25];
	sub.f64 	%fd74, %fd72, %fd73;
	div.rn.f64 	%fd75, %fd74, %fd2;
	sub.f64 	%fd76, %fd75, %fd65;
	fma.rn.f64 	%fd77, %fd71, %fd76, %fd68;
	st.global.f64 	[%rd8+24], %fd77;
	ld.global.f64 	%fd78, [%rd8+32];
	ld.global.f64 	%fd79, [%rd9];
	add.f64 	%fd80, %fd79, %fd79;
	mul.f64 	%fd81, %fd4, %fd80;
	ld.global.f64 	%fd82, [%rd7];
	ld.global.f64 	%fd83, [%rd29];
	sub.f64 	%fd84, %fd82, %fd83;
	div.rn.f64 	%fd85, %fd84, %fd3;
	sub.f64 	%fd86, %fd85, %fd65;
	fma.rn.f64 	%fd87, %fd81, %fd86, %fd78;
	st.global.f64 	[%rd8+32], %fd87;
	setp.lt.u32 	%p9, %r1, 2147483647;
	setp.lt.s32 	%p10, %r2, %r26;
	and.pred  	%p1, %p9, %p10;
	mov.pred 	%p41, 0;
	not.pred 	%p11, %p1;
	@%p11 bra 	$L__BB1_5;
	add.s32 	%r63, %r27, -1;
	setp.lt.u32 	%p41, %r3, %r63;
$L__BB1_5:
	ld.param.u32 	%r155, [_Z9compute_PPdS_S_S_S_S_S_iiiiiiiiiiiiiii_param_9];
	setp.eq.s32 	%p12, %r4, 0;
	not.pred 	%p13, %p41;
	or.pred  	%p14, %p12, %p13;
	add.s32 	%r24, %r155, -1;
	setp.ge.u32 	%p15, %r4, %r24;
	sub.s32 	%r64, %r9, %r4;
	add.s32 	%r25, %r26, -1;
	add.s32 	%r65, %r64, %r3;
	mad.lo.s32 	%r66, %r65, %r25, %r1;
	mul.lo.s32 	%r67, %r66, %r30;
	mul.wide.s32 	%rd38, %r67, 8;
	add.s64 	%rd10, %rd1, %rd38;
	or.pred  	%p16, %p14, %p15;
	@%p16 bra 	$L__BB1_7;
	ld.param.u32 	%r160, [_Z9compute_PPdS_S_S_S_S_S_iiiiiiiiiiiiiii_param_13];
	ld.param.u32 	%r157, [_Z9compute_PPdS_S_S_S_S_S_iiiiiiiiiiiiiii_param_12];
	ld.global.f64 	%fd88, [%rd10];
	ld.global.f64 	%fd89, [%rd9];
	add.s32 	%r68, %r19, %r29;
	cvt.s64.s32 	%rd39, %r22;
	cvt.s64.s32 	%rd40, %r20;
	cvt.s64.s32 	%rd41, %r68;
	add.s64 	%rd42, %rd41, %rd40;
	add.s64 	%rd43, %rd42, %rd39;
	shl.b64 	%rd44, %rd43, 3;
	add.s64 	%rd45, %rd3, %rd44;
	ld.global.f64 	%fd90, [%rd45+40];
	cvt.rzi.s32.f64 	%r69, %fd90;
	add.s32 	%r70, %r23, %r69;
	mul.wide.s32 	%rd46, %r70, 8;
	add.s64 	%rd47, %rd2, %rd46;
	ld.global.f64 	%fd91, [%rd47];
	add.f64 	%fd92, %fd89, %fd91;
	mul.lo.s32 	%r71, %r11, %r29;
	cvt.s64.s32 	%rd48, %r71;
	cvt.s64.s32 	%rd49, %r19;
	add.s64 	%rd50, %rd49, %rd48;
	add.s64 	%rd51, %rd50, %rd39;
	shl.b64 	%rd52, %rd51, 3;
	add.s64 	%rd53, %rd3, %rd52;
	ld.global.f64 	%fd93, [%rd53+40];
	cvt.rzi.s32.f64 	%r72, %fd93;
	add.s32 	%r73, %r23, %r72;
	mul.wide.s32 	%rd54, %r73, 8;
	add.s64 	%rd55, %rd2, %rd54;
	ld.global.f64 	%fd94, [%rd55];
	add.f64 	%fd95, %fd92, %fd94;
	add.s64 	%rd56, %rd41, %rd48;
	add.s64 	%rd57, %rd56, %rd39;
	shl.b64 	%rd58, %rd57, 3;
	add.s64 	%rd59, %rd3, %rd58;
	ld.global.f64 	%fd96, [%rd59+40];
	cvt.rzi.s32.f64 	%r74, %fd96;
	add.s32 	%r75, %r23, %r74;
	mul.wide.s32 	%rd60, %r75, 8;
	add.s64 	%rd61, %rd2, %rd60;
	ld.global.f64 	%fd97, [%rd61];
	add.f64 	%fd98, %fd95, %fd97;
	mul.f64 	%fd99, %fd4, %fd98;
	mul.f64 	%fd100, %fd99, 0d3FD0000000000000;
	add.s32 	%r76, %r7, %r6;
	mad.lo.s32 	%r77, %r76, %r157, %r5;
	add.s32 	%r78, %r77, %r10;
	mul.wide.s32 	%rd62, %r78, 8;
	add.s64 	%rd63, %rd4, %rd62;
	ld.global.f64 	%fd101, [%rd63];
	ld.global.f64 	%fd102, [%rd5];
	sub.f64 	%fd103, %fd101, %fd102;
	div.rn.f64 	%fd104, %fd103, %fd2;
	mul.wide.s32 	%rd64, %r160, 8;
	add.s64 	%rd65, %rd6, %rd64;
	ld.global.f64 	%fd105, [%rd65];
	ld.global.f64 	%fd106, [%rd6];
	sub.f64 	%fd107, %fd105, %fd106;
	div.rn.f64 	%fd108, %fd107, %fd1;
	add.f64 	%fd109, %fd104, %fd108;
	fma.rn.f64 	%fd110, %fd100, %fd109, %fd88;
	st.global.f64 	[%rd10], %fd110;
$L__BB1_7:
	setp.eq.s32 	%p17, %r3, 0;
	or.pred  	%p19, %p17, %p11;
	@%p19 bra 	$L__BB1_10;
	add.s32 	%r79, %r27, -1;
	setp.ge.u32 	%p21, %r3, %r79;
	or.pred  	%p22, %p21, %p15;
	@%p22 bra 	$L__BB1_10;
	ld.param.u32 	%r163, [_Z9compute_PPdS_S_S_S_S_S_iiiiiiiiiiiiiii_param_14];
	ld.param.u32 	%r158, [_Z9compute_PPdS_S_S_S_S_S_iiiiiiiiiiiiiii_param_12];
	ld.global.f64 	%fd111, [%rd10+8];
	ld.global.f64 	%fd112, [%rd8+40];
	cvt.rzi.s32.f64 	%r80, %fd112;
	add.s32 	%r81, %r23, %r80;
	mul.wide.s32 	%rd66, %r81, 8;
	add.s64 	%rd67, %rd2, %rd66;
	ld.global.f64 	%fd113, [%rd67];
	add.s32 	%r82, %r19, %r29;
	cvt.s64.s32 	%rd68, %r22;
	cvt.s64.s32 	%rd69, %r20;
	cvt.s64.s32 	%rd70, %r82;
	add.s64 	%rd71, %rd70, %rd69;
	add.s64 	%rd72, %rd71, %rd68;
	shl.b64 	%rd73, %rd72, 3;
	add.s64 	%rd74, %rd3, %rd73;
	ld.global.f64 	%fd114, [%rd74+40];
	cvt.rzi.s32.f64 	%r83, %fd114;
	add.s32 	%r84, %r23, %r83;
	mul.wide.s32 	%rd75, %r84, 8;
	add.s64 	%rd76, %rd2, %rd75;
	ld.global.f64 	%fd115, [%rd76];
	add.f64 	%fd116, %fd113, %fd115;
	mul.lo.s32 	%r85, %r17, %r29;
	cvt.s64.s32 	%rd77, %r85;
	cvt.s64.s32 	%rd78, %r21;
	add.s64 	%rd79, %rd78, %rd77;
	shl.b64 	%rd80, %rd79, 3;
	add.s64 	%rd81, %rd3, %rd80;
	ld.global.f64 	%fd117, [%rd81+40];
	cvt.rzi.s32.f64 	%r86, %fd117;
	add.s32 	%r87, %r23, %r86;
	mul.wide.s32 	%rd82, %r87, 8;
	add.s64 	%rd83, %rd2, %rd82;
	ld.global.f64 	%fd118, [%rd83];
	add.f64 	%fd119, %fd116, %fd118;
	add.s64 	%rd84, %rd71, %rd77;
	shl.b64 	%rd85, %rd84, 3;
	add.s64 	%rd86, %rd3, %rd85;
	ld.global.f64 	%fd120, [%rd86+40];
	cvt.rzi.s32.f64 	%r88, %fd120;
	add.s32 	%r89, %r23, %r88;
	mul.wide.s32 	%rd87, %r89, 8;
	add.s64 	%rd88, %rd2, %rd87;
	ld.global.f64 	%fd121, [%rd88];
	add.f64 	%fd122, %fd119, %fd121;
	mul.f64 	%fd123, %fd4, %fd122;
	mul.f64 	%fd124, %fd123, 0d3FD0000000000000;
	mul.wide.s32 	%rd89, %r163, 8;
	add.s64 	%rd90, %rd7, %rd89;
	ld.global.f64 	%fd125, [%rd90];
	ld.global.f64 	%fd126, [%rd7];
	sub.f64 	%fd127, %fd125, %fd126;
	div.rn.f64 	%fd128, %fd127, %fd1;
	add.s32 	%r90, %r9, %r27;
	mul.lo.s32 	%r91, %r90, %r6;
	mad.lo.s32 	%r92, %r91, %r158, %r8;
	mul.wide.s32 	%rd91, %r92, 8;
	add.s64 	%rd92, %rd4, %rd91;
	ld.global.f64 	%fd129, [%rd92];
	ld.global.f64 	%fd130, [%rd5];
	sub.f64 	%fd131, %fd129, %fd130;
	div.rn.f64 	%fd132, %fd131, %fd3;
	add.f64 	%fd133, %fd128, %fd132;
	fma.rn.f64 	%fd134, %fd124, %fd133, %fd111;
	st.global.f64 	[%rd10+8], %fd134;
$L__BB1_10:
	setp.ge.s32 	%p23, %r2, %r26;
	setp.lt.s32 	%p24, %r2, 2;
	or.pred  	%p25, %p24, %p23;
	@%p25 bra 	$L__BB1_13;
	setp.ge.u32 	%p30, %r4, %r24;
	add.s32 	%r96, %r27, -1;
	setp.ge.u32 	%p31, %r3, %r96;
	mov.pred 	%p42, 0;
	or.pred  	%p32, %p31, %p30;
	@%p32 bra 	$L__BB1_15;
	ld.param.u32 	%r164, [_Z9compute_PPdS_S_S_S_S_S_iiiiiiiiiiiiiii_param_14];
	ld.param.u32 	%r161, [_Z9compute_PPdS_S_S_S_S_S_iiiiiiiiiiiiiii_param_13];
	ld.param.u64 	%rd181, [_Z9compute_PPdS_S_S_S_S_S_iiiiiiiiiiiiiii_param_2];
	ld.param.u64 	%rd179, [_Z9compute_PPdS_S_S_S_S_S_iiiiiiiiiiiiiii_param_1];
	ld.global.f64 	%fd140, [%rd10+16];
	ld.global.f64 	%fd141, [%rd8+40];
	cvt.rzi.s32.f64 	%r97, %fd141;
	add.s32 	%r98, %r23, %r97;
	mul.wide.s32 	%rd97, %r98, 8;
	add.s64 	%rd98, %rd2, %rd97;
	ld.global.f64 	%fd142, [%rd98];
	mul.lo.s32 	%r99, %r11, %r29;
	cvt.s64.s32 	%rd99, %r22;
	cvt.s64.s32 	%rd100, %r99;
	cvt.s64.s32 	%rd101, %r19;
	add.s64 	%rd102, %rd101, %rd100;
	add.s64 	%rd103, %rd102, %rd99;
	shl.b64 	%rd104, %rd103, 3;
	add.s64 	%rd105, %rd3, %rd104;
	ld.global.f64 	%fd143, [%rd105+40];
	cvt.rzi.s32.f64 	%r100, %fd143;
	add.s32 	%r101, %r23, %r100;
	mul.wide.s32 	%rd106, %r101, 8;
	add.s64 	%rd107, %rd2, %rd106;
	ld.global.f64 	%fd144, [%rd107];
	add.f64 	%fd145, %fd142, %fd144;
	mul.lo.s32 	%r102, %r17, %r29;
	cvt.s64.s32 	%rd108, %r102;
	cvt.s64.s32 	%rd109, %r21;
	add.s64 	%rd110, %rd109, %rd108;
	shl.b64 	%rd111, %rd110, 3;
	add.s64 	%rd112, %rd3, %rd111;
	ld.global.f64 	%fd146, [%rd112+40];
	cvt.rzi.s32.f64 	%r103, %fd146;
	add.s32 	%r104, %r23, %r103;
	mul.wide.s32 	%rd113, %r104, 8;
	add.s64 	%rd114, %rd2, %rd113;
	ld.global.f64 	%fd147, [%rd114];
	add.f64 	%fd148, %fd145, %fd147;
	add.s64 	%rd115, %rd102, %rd108;
	shl.b64 	%rd116, %rd115, 3;
	add.s64 	%rd117, %rd3, %rd116;
	ld.global.f64 	%fd149, [%rd117+40];
	cvt.rzi.s32.f64 	%r105, %fd149;
	add.s32 	%r106, %r23, %r105;
	mul.wide.s32 	%rd118, %r106, 8;
	add.s64 	%rd119, %rd2, %rd118;
	ld.global.f64 	%fd150, [%rd119];
	add.f64 	%fd151, %fd148, %fd150;
	mul.f64 	%fd152, %fd4, %fd151;
	mul.f64 	%fd153, %fd152, 0d3FD0000000000000;
	add.s32 	%r107, %r17, %r16;
	mad.lo.s32 	%r108, %r107, %r161, %r12;
	cvta.to.global.u64 	%rd120, %rd179;
	mul.wide.s32 	%rd121, %r108, 8;
	add.s64 	%rd122, %rd120, %rd121;
	ld.global.f64 	%fd154, [%rd122];
	ld.global.f64 	%fd155, [%rd6];
	sub.f64 	%fd156, %fd154, %fd155;
	div.rn.f64 	%fd157, %fd156, %fd3;
	mad.lo.s32 	%r109, %r11, %r164, %r15;
	add.s32 	%r110, %r109, %r18;
	cvta.to.global.u64 	%rd123, %rd181;
	mul.wide.s32 	%rd124, %r110, 8;
	add.s64 	%rd125, %rd123, %rd124;
	ld.global.f64 	%fd158, [%rd125];
	ld.global.f64 	%fd159, [%rd7];
	sub.f64 	%fd160, %fd158, %fd159;
	div.rn.f64 	%fd161, %fd160, %fd2;
	add.f64 	%fd162, %fd157, %fd161;
	fma.rn.f64 	%fd163, %fd153, %fd162, %fd140;
	st.global.f64 	[%rd10+16], %fd163;
	bra.uni 	$L__BB1_15;
$L__BB1_13:
	setp.ne.s32 	%p27, %r1, 0;
	mov.pred 	%p42, 0;
	@%p27 bra 	$L__BB1_15;
	add.s32 	%r93, %r20, %r29;
	add.s32 	%r94, %r93, %r22;
	mul.wide.s32 	%rd93, %r94, 8;
	add.s64 	%rd94, %rd3, %rd93;
	ld.global.f64 	%fd135, [%rd94];
	add.s32 	%r95, %r22, %r20;
	mul.wide.s32 	%rd95, %r95, 8;
	add.s64 	%rd96, %rd3, %rd95;
	st.global.f64 	[%rd96], %fd135;
	ld.global.f64 	%fd136, [%rd94+8];
	st.global.f64 	[%rd96+8], %fd136;
	ld.global.f64 	%fd137, [%rd94+16];
	st.global.f64 	[%rd96+16], %fd137;
	ld.global.f64 	%fd138, [%rd94+24];
	st.global.f64 	[%rd96+24], %fd138;
	ld.global.f64 	%fd139, [%rd94+32];
	st.global.f64 	[%rd96+32], %fd139;
	mov.pred 	%p42, -1;
$L__BB1_15:
	setp.ne.s32 	%p34, %r3, 0;
	@%p34 bra 	$L__BB1_17;
	mad.lo.s32 	%r111, %r29, %r26, %r19;
	add.s32 	%r112, %r111, %r22;
	mul.wide.s32 	%rd126, %r112, 8;
	add.s64 	%rd127, %rd3, %rd126;
	ld.global.f64 	%fd164, [%rd127];
	add.s32 	%r113, %r22, %r19;
	mul.wide.s32 	%rd128, %r113, 8;
	add.s64 	%rd129, %rd3, %rd128;
	st.global.f64 	[%rd129], %fd164;
	ld.global.f64 	%fd165, [%rd127+8];
	st.global.f64 	[%rd129+8], %fd165;
	ld.global.f64 	%fd166, [%rd127+16];
	st.global.f64 	[%rd129+16], %fd166;
	ld.global.f64 	%fd167, [%rd127+24];
	st.global.f64 	[%rd129+24], %fd167;
	ld.global.f64 	%fd168, [%rd127+32];
	st.global.f64 	[%rd129+32], %fd168;
$L__BB1_17:
	setp.ne.s32 	%p35, %r2, %r26;
	@%p35 bra 	$L__BB1_19;
	sub.s32 	%r114, %r19, %r29;
	add.s32 	%r115, %r20, %r114;
	add.s32 	%r116, %r115, %r22;
	mul.wide.s32 	%rd130, %r116, 8;
	add.s64 	%rd131, %rd3, %rd130;
	ld.global.f64 	%fd169, [%rd131];
	st.global.f64 	[%rd8], %fd169;
	ld.global.f64 	%fd170, [%rd131+8];
	st.global.f64 	[%rd8+8], %fd170;
	ld.global.f64 	%fd171, [%rd131+16];
	st.global.f64 	[%rd8+16], %fd171;
	ld.global.f64 	%fd172, [%rd131+24];
	st.global.f64 	[%rd8+24], %fd172;
	ld.global.f64 	%fd173, [%rd131+32];
	st.global.f64 	[%rd8+32], %fd173;
$L__BB1_19:
	add.s32 	%r117, %r3, 1;
	setp.ne.s32 	%p36, %r117, %r27;
	@%p36 bra 	$L__BB1_21;
	sub.s32 	%r118, %r14, %r26;
	mad.lo.s32 	%r119, %r118, %r29, %r19;
	add.s32 	%r120, %r119, %r22;
	mul.wide.s32 	%rd132, %r120, 8;
	add.s64 	%rd133, %rd3, %rd132;
	ld.global.f64 	%fd174, [%rd133];
	st.global.f64 	[%rd8], %fd174;
	ld.global.f64 	%fd175, [%rd133+8];
	st.global.f64 	[%rd8+8], %fd175;
	ld.global.f64 	%fd176, [%rd133+16];
	st.global.f64 	[%rd8+16], %fd176;
	ld.global.f64 	%fd177, [%rd133+24];
	st.global.f64 	[%rd8+24], %fd177;
	ld.global.f64 	%fd178, [%rd133+32];
	st.global.f64 	[%rd8+32], %fd178;
$L__BB1_21:
	not.pred 	%p37, %p42;
	@%p37 bra 	$L__BB1_23;
	sub.s32 	%r121, %r14, %r3;
	mul.lo.s32 	%r122, %r121, %r30;
	add.s32 	%r123, %r27, -1;
	sub.s32 	%r124, %r13, %r4;
	mul.lo.s32 	%r125, %r124, %r123;
	mul.lo.s32 	%r126, %r125, %r30;
	cvt.s64.s32 	%rd134, %r126;
	cvt.s64.s32 	%rd135, %r122;
	cvt.s64.s32 	%rd136, %r30;
	add.s64 	%rd137, %rd135, %rd134;
	add.s64 	%rd138, %rd137, %rd136;
	shl.b64 	%rd139, %rd138, 3;
	add.s64 	%rd140, %rd1, %rd139;
	ld.global.f64 	%fd179, [%rd140+8];
	shl.b64 	%rd141, %rd137, 3;
	add.s64 	%rd142, %rd1, %rd141;
	st.global.f64 	[%rd142+8], %fd179;
$L__BB1_23:
	setp.ne.s32 	%p38, %r3, 0;
	@%p38 bra 	$L__BB1_25;
	mul.lo.s32 	%r127, %r30, %r1;
	mul.lo.s32 	%r128, %r30, %r25;
	add.s32 	%r129, %r27, -1;
	sub.s32 	%r130, %r13, %r4;
	mul.lo.s32 	%r131, %r130, %r129;
	mul.lo.s32 	%r132, %r131, %r30;
	cvt.s64.s32 	%rd143, %r132;
	cvt.s64.s32 	%rd144, %r128;
	cvt.s64.s32 	%rd145, %r127;
	add.s64 	%rd146, %rd145, %rd144;
	add.s64 	%rd147, %rd146, %rd143;
	shl.b64 	%rd148, %rd147, 3;
	add.s64 	%rd149, %rd1, %rd148;
	ld.global.f64 	%fd180, [%rd149+16];
	add.s64 	%rd150, %rd143, %rd145;
	shl.b64 	%rd151, %rd150, 3;
	add.s64 	%rd152, %rd1, %rd151;
	st.global.f64 	[%rd152+16], %fd180;
$L__BB1_25:
	add.s32 	%r133, %r26, -2;
	setp.ne.s32 	%p39, %r1, %r133;
	@%p39 bra 	$L__BB1_27;
	add.s32 	%r134, %r1, -1;
	mul.lo.s32 	%r135, %r30, %r134;
	sub.s32 	%r136, %r14, %r3;
	mul.lo.s32 	%r137, %r136, %r30;
	add.s32 	%r138, %r27, -1;
	sub.s32 	%r139, %r13, %r4;
	mul.lo.s32 	%r140, %r139, %r138;
	mul.lo.s32 	%r141, %r140, %r30;
	cvt.s64.s32 	%rd153, %r141;
	cvt.s64.s32 	%rd154, %r137;
	cvt.s64.s32 	%rd155, %r135;
	add.s64 	%rd156, %rd155, %rd154;
	add.s64 	%rd157, %rd156, %rd153;
	shl.b64 	%rd158, %rd157, 3;
	add.s64 	%rd159, %rd1, %rd158;
	ld.global.f64 	%fd181, [%rd159+8];
	mul.lo.s32 	%r142, %r30, %r1;
	cvt.s64.s32 	%rd160, %r142;
	add.s64 	%rd161, %rd160, %rd154;
	add.s64 	%rd162, %rd161, %rd153;
	shl.b64 	%rd163, %rd162, 3;
	add.s64 	%rd164, %rd1, %rd163;
	st.global.f64 	[%rd164+8], %fd181;
$L__BB1_27:
	add.s32 	%r143, %r27, -2;
	setp.ne.s32 	%p40, %r3, %r143;
	@%p40 bra 	$L__BB1_29;
	mul.lo.s32 	%r144, %r30, %r1;
	add.s32 	%r145, %r3, -1;
	mul.lo.s32 	%r146, %r25, %r145;
	mul.lo.s32 	%r147, %r146, %r30;
	add.s32 	%r148, %r27, -1;
	sub.s32 	%r149, %r13, %r4;
	mul.lo.s32 	%r150, %r149, %r148;
	mul.lo.s32 	%r151, %r150, %r30;
	cvt.s64.s32 	%rd165, %r151;
	cvt.s64.s32 	%rd166, %r147;
	cvt.s64.s32 	%rd167, %r144;
	add.s64 	%rd168, %rd167, %rd166;
	add.s64 	%rd169, %rd168, %rd165;
	shl.b64 	%rd170, %rd169, 3;
	add.s64 	%rd171, %rd1, %rd170;
	ld.global.f64 	%fd182, [%rd171+16];
	mul.lo.s32 	%r152, %r25, %r3;
	mul.lo.s32 	%r153, %r152, %r30;
	cvt.s64.s32 	%rd172, %r153;
	add.s64 	%rd173, %rd167, %rd172;
	add.s64 	%rd174, %rd173, %rd165;
	shl.b64 	%rd175, %rd174, 3;
	add.s64 	%rd176, %rd1, %rd175;
	st.global.f64 	[%rd176+16], %fd182;
$L__BB1_29:
	ret;

}


// ===== COMPILED SASS (sm_100) =====

	.target	sm_100

	.elftype	@"ET_EXEC"


//--------------------- .note.nv.tkinfo           --------------------------
	.section	.note.nv.tkinfo,"",@"SHT_NOTE"
	.sectionflags	@"SHF_NOTE_NV_TKINFO"
	.tkinfo
        /*0018*/ 	.word	0x00000002
        /*0030*/ 	.string	""
        /*0030*/ 	.string	"ptxas"
        /*0030*/ 	.string	"Cuda compilation tools, release 13.0, V13.0.88"
        /*0030*/ 	.string	"Build cuda_13.0.r13.0/compiler.36424714_0"
        /*0030*/ 	.string	"-arch sm_100 -m 64 "



//--------------------- .note.nv.cuinfo           --------------------------
	.section	.note.nv.cuinfo,"",@"SHT_NOTE"
	.sectionflags	@"SHF_NOTE_NV_CUINFO"
        /*0018*/ 	.short	0x0002
        /*001a*/ 	.short	0x0064
        /*001c*/ 	.short	0x0082
	.zero		2


//--------------------- .nv.info                  --------------------------
	.section	.nv.info,"",@"SHT_CUDA_INFO"
	.align	4


	//----- nvinfo : EIATTR_REGCOUNT
	.align		4
        /*0000*/ 	.byte	0x04, 0x2f
        /*0002*/ 	.short	(.L_1 - .L_0)
	.align		4
.L_0:
        /*0004*/ 	.word	index@(_Z9compute_VPdS_S_S_S_S_S_iiiiiiiii)
        /*0008*/ 	.word	0x00000034


	//----- nvinfo : EIATTR_FRAME_SIZE
	.align		4
.L_1:
        /*000c*/ 	.byte	0x04, 0x11
        /*000e*/ 	.short	(.L_3 - .L_2)
	.align		4
.L_2:
        /*0010*/ 	.word	index@($__internal_1_$__cuda_sm20_div_rn_f64_full)
        /*0014*/ 	.word	0x00000000


	//----- nvinfo : EIATTR_FRAME_SIZE
	.align		4
.L_3:
        /*0018*/ 	.byte	0x04, 0x11
        /*001a*/ 	.short	(.L_5 - .L_4)
	.align		4
.L_4:
        /*001c*/ 	.word	index@(_Z9compute_VPdS_S_S_S_S_S_iiiiiiiii)
        /*0020*/ 	.word	0x00000000


	//----- nvinfo : EIATTR_REGCOUNT
	.align		4
.L_5:
        /*0024*/ 	.byte	0x04, 0x2f
        /*0026*/ 	.short	(.L_7 - .L_6)
	.align		4
.L_6:
        /*0028*/ 	.word	index@(_Z9compute_PPdS_S_S_S_S_S_iiiiiiiiiiiiiii)
        /*002c*/ 	.word	0x00000048


	//----- nvinfo : EIATTR_FRAME_SIZE
	.align		4
.L_7:
        /*0030*/ 	.byte	0x04, 0x11
        /*0032*/ 	.short	(.L_9 - .L_8)
	.align		4
.L_8:
        /*0034*/ 	.word	index@($__internal_0_$__cuda_sm20_div_rn_f64_full)
        /*0038*/ 	.word	0x00000000


	//----- nvinfo : EIATTR_FRAME_SIZE
	.align		4
.L_9:
        /*003c*/ 	.byte	0x04, 0x11
        /*003e*/ 	.short	(.L_11 - .L_10)
	.align		4
.L_10:
        /*0040*/ 	.word	index@(_Z9compute_PPdS_S_S_S_S_S_iiiiiiiiiiiiiii)
        /*0044*/ 	.word	0x00000000


	//----- nvinfo : EIATTR_MIN_STACK_SIZE
	.align		4
.L_11:
        /*0048*/ 	.byte	0x04, 0x12
        /*004a*/ 	.short	(.L_13 - .L_12)
	.align		4
.L_12:
        /*004c*/ 	.word	index@(_Z9compute_PPdS_S_S_S_S_S_iiiiiiiiiiiiiii)
        /*0050*/ 	.word	0x00000000


	//----- nvinfo : EIATTR_MIN_STACK_SIZE
	.align		4
.L_13:
        /*0054*/ 	.byte	0x04, 0x12
        /*0056*/ 	.short	(.L_15 - .L_14)
	.align		4
.L_14:
        /*0058*/ 	.word	index@(_Z9compute_VPdS_S_S_S_S_S_iiiiiiiii)
        /*005c*/ 	.word	0x00000000
.L_15:


//--------------------- .nv.compat                --------------------------
	.section	.nv.compat,"",@"SHT_CUDA_COMPAT_INFO"
	.align	4
        /*0000*/ 	.byte	0x02, 0x09, 0x00, 0x00, 0x02, 0x02, 0x01, 0x00, 0x02, 0x05, 0x05, 0x00, 0x03, 0x07, 0x01, 0x01
        /*0010*/ 	.byte	0x02, 0x03, 0x00, 0x00, 0x02, 0x06, 0x01, 0x00, 0x04, 0x0b, 0x08, 0x00, 0x01, 0x00, 0x00, 0x00
        /*0020*/ 	.byte	0x00, 0x00, 0x00, 0x00


//--------------------- .nv.info._Z9compute_PPdS_S_S_S_S_S_iiiiiiiiiiiiiii --------------------------
	.section	.nv.info._Z9compute_PPdS_S_S_S_S_S_iiiiiiiiiiiiiii,"",@"SHT_CUDA_INFO"
	.sectionflags	@""
	.align	4


	//----- nvinfo : EIATTR_CUDA_API_VERSION
	.align		4
        /*0000*/ 	.byte	0x04, 0x37
        /*0002*/ 	.short	(.L_17 - .L_16)
.L_16:
        /*0004*/ 	.word	0x00000082


	//----- nvinfo : EIATTR_KPARAM_INFO
	.align		4
.L_17:
        /*0008*/ 	.byte	0x04, 0x17
        /*000a*/ 	.short	(.L_19 - .L_18)
.L_18:
        /*000c*/ 	.word	0x00000000
        /*0010*/ 	.short	0x0015
        /*0012*/ 	.short	0x0070
        /*0014*/ 	.byte	0x00, 0xf0, 0x11, 0x00


	//----- nvinfo : EIATTR_KPARAM_INFO
	.align		4
.L_19:
        /*0018*/ 	.byte	0x04, 0x17
        /*001a*/ 	.short	(.L_21 - .L_20)
.L_20:
        /*001c*/ 	.word	0x00000000
        /*0020*/ 	.short	0x0014
        /*0022*/ 	.short	0x006c
        /*0024*/ 	.byte	0x00, 0xf0, 0x11, 0x00


	//----- nvinfo : EIATTR_KPARAM_INFO
	.align		4
.L_21:
        /*0028*/ 	.byte	0x04, 0x17
        /*002a*/ 	.short	(.L_23 - .L_22)
.L_22:
        /*002c*/ 	.word	0x00000000
        /*0030*/ 	.short	0x0013
        /*0032*/ 	.short	0x0068
        /*0034*/ 	.byte	0x00, 0xf0, 0x11, 0x00


	//----- nvinfo : EIATTR_KPARAM_INFO
	.align		4
.L_23:
        /*0038*/ 	.byte	0x04, 0x17
        /*003a*/ 	.short	(.L_25 - .L_24)
.L_24:
        /*003c*/ 	.word	0x00000000
        /*0040*/ 	.short	0x0012
        /*0042*/ 	.short	0x0064
        /*0044*/ 	.byte	0x00, 0xf0, 0x11, 0x00


	//----- nvinfo : EIATTR_KPARAM_INFO
	.align		4
.L_25:
        /*0048*/ 	.byte	0x04, 0x17
        /*004a*/ 	.short	(.L_27 - .L_26)
.L_26:
        /*004c*/ 	.word	0x00000000
        /*0050*/ 	.short	0x0011
        /*0052*/ 	.short	0x0060
        /*0054*/ 	.byte	0x00, 0xf0, 0x11, 0x00


	//----- nvinfo : EIATTR_KPARAM_INFO
	.align		4
.L_27:
        /*0058*/ 	.byte	0x04, 0x17
        /*005a*/ 	.short	(.L_29 - .L_28)
.L_28:
        /*005c*/ 	.word	0x00000000
        /*0060*/ 	.short	0x0010
        /*0062*/ 	.short	0x005c
        /*0064*/ 	.byte	0x00, 0xf0, 0x11, 0x00


	//----- nvinfo : EIATTR_KPARAM_INFO
	.align		4
.L_29:
        /*0068*/ 	.byte	0x04, 0x17
        /*006a*/ 	.short	(.L_31 - .L_30)
.L_30:
        /*006c*/ 	.word	0x00000000
        /*0070*/ 	.short	0x000f
        /*0072*/ 	.short	0x0058
        /*0074*/ 	.byte	0x00, 0xf0, 0x11, 0x00


	//----- nvinfo : EIATTR_KPARAM_INFO
	.align		4
.L_31:
        /*0078*/ 	.byte	0x04, 0x17
        /*007a*/ 	.short	(.L_33 - .L_32)
.L_32:
        /*007c*/ 	.word	0x00000000
        /*0080*/ 	.short	0x000e
        /*0082*/ 	.short	0x0054
        /*0084*/ 	.byte	0x00, 0xf0, 0x11, 0x00


	//----- nvinfo : EIATTR_KPARAM_INFO
	.align		4
.L_33:
        /*0088*/ 	.byte	0x04, 0x17
        /*008a*/ 	.short	(.L_35 - .L_34)
.L_34:
        /*008c*/ 	.word	0x00000000
        /*0090*/ 	.short	0x000d
        /*0092*/ 	.short	0x0050
        /*0094*/ 	.byte	0x00, 0xf0, 0x11, 0x00


	//----- nvinfo : EIATTR_KPARAM_INFO
	.align		4
.L_35:
        /*0098*/ 	.byte	0x04, 0x17
        /*009a*/ 	.short	(.L_37 - .L_36)
.L_36:
        /*009c*/ 	.word	0x00000000
        /*00a0*/ 	.short	0x000c
        /*00a2*/ 	.short	0x004c
        /*00a4*/ 	.byte	0x00, 0xf0, 0x11, 0x00


	//----- nvinfo : EIATTR_KPARAM_INFO
	.align		4
.L_37:
        /*00a8*/ 	.byte	0x04, 0x17
        /*00aa*/ 	.short	(.L_39 - .L_38)
.L_38:
        /*00ac*/ 	.word	0x00000000
        /*00b0*/ 	.short	0x000b
        /*00b2*/ 	.short	0x0048
        /*00b4*/ 	.byte	0x00, 0xf0, 0x11, 0x00


	//----- nvinfo : EIATTR_KPARAM_INFO
	.align		4
.L_39:
        /*00b8*/ 	.byte	0x04, 0x17
        /*00ba*/ 	.short	(.L_41 - .L_40)
.L_40:
        /*00bc*/ 	.word	0x00000000
        /*00c0*/ 	.short	0x000a
        /*00c2*/ 	.short	0x0044
        /*00c4*/ 	.byte	0x00, 0xf0, 0x11, 0x00


	//----- nvinfo : EIATTR_KPARAM_INFO
	.align		4
.L_41:
        /*00c8*/ 	.byte	0x04, 0x17
        /*00ca*/ 	.short	(.L_43 - .L_42)
.L_42:
        /*00cc*/ 	.word	0x00000000
        /*00d0*/ 	.short	0x0009
        /*00d2*/ 	.short	0x0040
        /*00d4*/ 	.byte	0x00, 0xf0, 0x11, 0x00


	//----- nvinfo : EIATTR_KPARAM_INFO
	.align		4
.L_43:
        /*00d8*/ 	.byte	0x04, 0x17
        /*00da*/ 	.short	(.L_45 - .L_44)
.L_44:
        /*00dc*/ 	.word	0x00000000
        /*00e0*/ 	.short	0x0008
        /*00e2*/ 	.short	0x003c
        /*00e4*/ 	.byte	0x00, 0xf0, 0x11, 0x00


	//----- nvinfo : EIATTR_KPARAM_INFO
	.align		4
.L_45:
        /*00e8*/ 	.byte	0x04, 0x17
        /*00ea*/ 	.short	(.L_47 - .L_46)
.L_46:
        /*00ec*/ 	.word	0x00000000
        /*00f0*/ 	.short	0x0007
        /*00f2*/ 	.short	0x0038
        /*00f4*/ 	.byte	0x00, 0xf0, 0x11, 0x00


	//----- nvinfo : EIATTR_KPARAM_INFO
	.align		4
.L_47:
        /*00f8*/ 	.byte	0x04, 0x17
        /*00fa*/ 	.short	(.L_49 - .L_48)
.L_48:
        /*00fc*/ 	.word	0x00000000
        /*0100*/ 	.short	0x0006
        /*0102*/ 	.short	0x0030
        /*0104*/ 	.byte	0x00, 0xf5, 0x21, 0x00


	//----- nvinfo : EIATTR_KPARAM_INFO
	.align		4
.L_49:
        /*0108*/ 	.byte	0x04, 0x17
        /*010a*/ 	.short	(.L_51 - .L_50)
.L_50:
        /*010c*/ 	.word	0x00000000
        /*0110*/ 	.short	0x0005
        /*0112*/ 	.short	0x0028
        /*0114*/ 	.byte	0x00, 0xf5, 0x21, 0x00


	//----- nvinfo : EIATTR_KPARAM_INFO
	.align		4
.L_51:
        /*0118*/ 	.byte	0x04, 0x17
        /*011a*/ 	.short	(.L_53 - .L_52)
.L_52:
        /*011c*/ 	.word	0x00000000
        /*0120*/ 	.short	0x0004
        /*0122*/ 	.short	0x0020
        /*0124*/ 	.byte	0x00, 0xf5, 0x21, 0x00


	//----- nvinfo : EIATTR_KPARAM_INFO
	.align		4
.L_53:
        /*0128*/ 	.byte	0x04, 0x17
        /*012a*/ 	.short	(.L_55 - .L_54)
.L_54:
        /*012c*/ 	.word	0x00000000
        /*0130*/ 	.short	0x0003
        /*0132*/ 	.short	0x0018
        /*0134*/ 	.byte	0x00, 0xf5, 0x21, 0x00


	//----- nvinfo : EIATTR_KPARAM_INFO
	.align		4
.L_55:
        /*0138*/ 	.byte	0x04, 0x17
        /*013a*/ 	.short	(.L_57 - .L_56)
.L_56:
        /*013c*/ 	.word	0x00000000
        /*0140*/ 	.short	0x0002
        /*0142*/ 	.short	0x0010
        /*0144*/ 	.byte	0x00, 0xf5, 0x21, 0x00


	//----- nvinfo : EIATTR_KPARAM_INFO
	.align		4
.L_57:
        /*0148*/ 	.byte	0x04, 0x17
        /*014a*/ 	.short	(.L_59 - .L_58)
.L_58:
        /*014c*/ 	.word	0x00000000
        /*0150*/ 	.short	0x0001
        /*0152*/ 	.short	0x0008
        /*0154*/ 	.byte	0x00, 0xf5, 0x21, 0x00


	//----- nvinfo : EIATTR_KPARAM_INFO
	.align		4
.L_59:
        /*0158*/ 	.byte	0x04, 0x17
        /*015a*/ 	.short	(.L_61 - .L_60)
.L_60:
        /*015c*/ 	.word	0x00000000
        /*0160*/ 	.short	0x0000
        /*0162*/ 	.short	0x0000
        /*0164*/ 	.byte	0x00, 0xf5, 0x21, 0x00


	//----- nvinfo : EIATTR_SPARSE_MMA_MASK
	.align		4
.L_61:
        /*0168*/ 	.byte	0x03, 0x50
        /*016a*/ 	.short	0x0000


	//----- nvinfo : EIATTR_MAXREG_COUNT
	.align		4
        /*016c*/ 	.byte	0x03, 0x1b
        /*016e*/ 	.short	0x00ff


	//----- nvinfo : EIATTR_MERCURY_ISA_VERSION
	.align		4
        /*0170*/ 	.byte	0x03, 0x5f
        /*0172*/ 	.short	0x0101


	//----- nvinfo : EIATTR_VRC_CTA_INIT_COUNT
	.align		4
        /*0174*/ 	.byte	0x02, 0x4a
	.zero		1
	.zero		1


	//----- nvinfo : EIATTR_EXIT_INSTR_OFFSETS
	.align		4
        /*0178*/ 	.byte	0x04, 0x1c
        /*017a*/ 	.short	(.L_63 - .L_62)


	//   ....[0]....
.L_62:
        /*017c*/ 	.word	0x00000080


	//   ....[1]....
        /*0180*/ 	.word	0x000000f0


	//   ....[2]....
        /*0184*/ 	.word	0x00000160


	//   ....[3]....
        /*0188*/ 	.word	0x00004390


	//   ....[4]....
        /*018c*/ 	.word	0x00004530


	//----- nvinfo : EIATTR_CRS_STACK_SIZE
	.align		4
.L_63:
        /*0190*/ 	.byte	0x04, 0x1e
        /*0192*/ 	.short	(.L_65 - .L_64)
.L_64:
        /*0194*/ 	.word	0x00000000


	//----- nvinfo : EIATTR_CBANK_PARAM_SIZE
	.align		4
.L_65:
        /*0198*/ 	.byte	0x03, 0x19
        /*019a*/ 	.short	0x0074


	//----- nvinfo : EIATTR_PARAM_CBANK
	.align		4
        /*019c*/ 	.byte	0x04, 0x0a
        /*019e*/ 	.short	(.L_67 - .L_66)
	.align		4
.L_66:
        /*01a0*/ 	.word	index@(.nv.constant0._Z9compute_PPdS_S_S_S_S_S_iiiiiiiiiiiiiii)
        /*01a4*/ 	.short	0x0380
        /*01a6*/ 	.short	0x0074


	//----- nvinfo : EIATTR_SW_WAR
	.align		4
.L_67:
        /*01a8*/ 	.byte	0x04, 0x36
        /*01aa*/ 	.short	(.L_69 - .L_68)
.L_68:
        /*01ac*/ 	.word	0x00000008
.L_69:


//--------------------- .nv.info._Z9compute_VPdS_S_S_S_S_S_iiiiiiiii --------------------------
	.section	.nv.info._Z9compute_VPdS_S_S_S_S_S_iiiiiiiii,"",@"SHT_CUDA_INFO"
	.sectionflags	@""
	.align	4


	//----- nvinfo : EIATTR_CUDA_API_VERSION
	.align		4
        /*0000*/ 	.byte	0x04, 0x37
        /*0002*/ 	.short	(.L_71 - .L_70)
.L_70:
        /*0004*/ 	.word	0x00000082


	//----- nvinfo : EIATTR_KPARAM_INFO
	.align		4
.L_71:
        /*0008*/ 	.byte	0x04, 0x17
        /*000a*/ 	.short	(.L_73 - .L_72)
.L_72:
        /*000c*/ 	.word	0x00000000
        /*0010*/ 	.short	0x000f
        /*0012*/ 	.short	0x0058
        /*0014*/ 	.byte	0x00, 0xf0, 0x11, 0x00


	//----- nvinfo : EIATTR_KPARAM_INFO
	.align		4
.L_73:
        /*0018*/ 	.byte	0x04, 0x17
        /*001a*/ 	.short	(.L_75 - .L_74)
.L_74:
        /*001c*/ 	.word	0x00000000
        /*0020*/ 	.short	0x000e
        /*0022*/ 	.short	0x0054
        /*0024*/ 	.byte	0x00, 0xf0, 0x11, 0x00


	//----- nvinfo : EIATTR_KPARAM_INFO
	.align		4
.L_75:
        /*0028*/ 	.byte	0x04, 0x17
        /*002a*/ 	.short	(.L_77 - .L_76)
.L_76:
        /*002c*/ 	.word	0x00000000
        /*0030*/ 	.short	0x000d
        /*0032*/ 	.short	0x0050
        /*0034*/ 	.byte	0x00, 0xf0, 0x11, 0x00


	//----- nvinfo : EIATTR_KPARAM_INFO
	.align		4
.L_77:
        /*0038*/ 	.byte	0x04, 0x17
        /*003a*/ 	.short	(.L_79 - .L_78)
.L_78:
        /*003c*/ 	.word	0x00000000
        /*0040*/ 	.short	0x000c
        /*0042*/ 	.short	0x004c
        /*0044*/ 	.byte	0x00, 0xf0, 0x11, 0x00


	//----- nvinfo : EIATTR_KPARAM_INFO
	.align		4
.L_79:
        /*0048*/ 	.byte	0x04, 0x17
        /*004a*/ 	.short	(.L_81 - .L_80)
.L_80:
        /*004c*/ 	.word	0x00000000
        /*0050*/ 	.short	0x000b
        /*0052*/ 	.short	0x0048
        /*0054*/ 	.byte	0x00, 0xf0, 0x11, 0x00


	//----- nvinfo : EIATTR_KPARAM_INFO
	.align		4
.L_81:
        /*0058*/ 	.byte	0x04, 0x17
        /*005a*/ 	.short	(.L_83 - .L_82)
.L_82:
        /*005c*/ 	.word	0x00000000
        /*0060*/ 	.short	0x000a
        /*0062*/ 	.short	0x0044
        /*0064*/ 	.byte	0x00, 0xf0, 0x11, 0x00


	//----- nvinfo : EIATTR_KPARAM_INFO
	.align		4
.L_83:
        /*0068*/ 	.byte	0x04, 0x17
        /*006a*/ 	.short	(.L_85 - .L_84)
.L_84:
        /*006c*/ 	.word	0x00000000
        /*0070*/ 	.short	0x0009
        /*0072*/ 	.short	0x0040
        /*0074*/ 	.byte	0x00, 0xf0, 0x11, 0x00


	//----- nvinfo : EIATTR_KPARAM_INFO
	.align		4
.L_85:
        /*0078*/ 	.byte	0x04, 0x17
        /*007a*/ 	.short	(.L_87 - .L_86)
.L_86:
        /*007c*/ 	.word	0x00000000
        /*0080*/ 	.short	0x0008
        /*0082*/ 	.short	0x003c
        /*0084*/ 	.byte	0x00, 0xf0, 0x11, 0x00


	//----- nvinfo : EIATTR_KPARAM_INFO
	.align		4
.L_87:
        /*0088*/ 	.byte	0x04, 0x17
        /*008a*/ 	.short	(.L_89 - .L_88)
.L_88:
        /*008c*/ 	.word	0x00000000
        /*0090*/ 	.short	0x0007
        /*0092*/ 	.short	0x0038
        /*0094*/ 	.byte	0x00, 0xf0, 0x11, 0x00


	//----- nvinfo : EIATTR_KPARAM_INFO
	.align		4
.L_89:
        /*0098*/ 	.byte	0x04, 0x17
        /*009a*/ 	.short	(.L_91 - .L_90)
.L_90:
        /*009c*/ 	.word	0x00000000
        /*00a0*/ 	.short	0x0006
        /*00a2*/ 	.short	0x0030
        /*00a4*/ 	.byte	0x00, 0xf5, 0x21, 0x00


	//----- nvinfo : EIATTR_KPARAM_INFO
	.align		4
.L_91:
        /*00a8*/ 	.byte	0x04, 0x17
        /*00aa*/ 	.short	(.L_93 - .L_92)
.L_92:
        /*00ac*/ 	.word	0x00000000
        /*00b0*/ 	.short	0x0005
        /*00b2*/ 	.short	0x0028
        /*00b4*/ 	.byte	0x00, 0xf5, 0x21, 0x00


	//----- nvinfo : EIATTR_KPARAM_INFO
	.align		4
.L_93:
        /*00b8*/ 	.byte	0x04, 0x17
        /*00ba*/ 	.short	(.L_95 - .L_94)
.L_94:
        /*00bc*/ 	.word	0x00000000
        /*00c0*/ 	.short	0x0004
        /*00c2*/ 	.short	0x0020
        /*00c4*/ 	.byte	0x00, 0xf5, 0x21, 0x00


	//----- nvinfo : EIATTR_KPARAM_INFO
	.align		4
.L_95:
        /*00c8*/ 	.byte	0x04, 0x17
        /*00ca*/ 	.short	(.L_97 - .L_96)
.L_96:
        /*00cc*/ 	.word	0x00000000
        /*00d0*/ 	.short	0x0003
        /*00d2*/ 	.short	0x0018
        /*00d4*/ 	.byte	0x00, 0xf5, 0x21, 0x00


	//----- nvinfo : EIATTR_KPARAM_INFO
	.align		4
.L_97:
        /*00d8*/ 	.byte	0x04, 0x17
        /*00da*/ 	.short	(.L_99 - .L_98)
.L_98:
        /*00dc*/ 	.word	0x00000000
        /*00e0*/ 	.short	0x0002
        /*00e2*/ 	.short	0x0010
        /*00e4*/ 	.byte	0x00, 0xf5, 0x21, 0x00


	//----- nvinfo : EIATTR_KPARAM_INFO
	.align		4
.L_99:
        /*00e8*/ 	.byte	0x04, 0x17
        /*00ea*/ 	.short	(.L_101 - .L_100)
.L_100:
        /*00ec*/ 	.word	0x00000000
        /*00f0*/ 	.short	0x0001
        /*00f2*/ 	.short	0x0008
        /*00f4*/ 	.byte	0x00, 0xf5, 0x21, 0x00


	//----- nvinfo : EIATTR_KPARAM_INFO
	.align		4
.L_101:
        /*00f8*/ 	.byte	0x04, 0x17
        /*00fa*/ 	.short	(.L_103 - .L_102)
.L_102:
        /*00fc*/ 	.word	0x00000000
        /*0100*/ 	.short	0x0000
        /*0102*/ 	.short	0x0000
        /*0104*/ 	.byte	0x00, 0xf5, 0x21, 0x00


	//----- nvinfo : EIATTR_SPARSE_MMA_MASK
	.align		4
.L_103:
        /*0108*/ 	.byte	0x03, 0x50
        /*010a*/ 	.short	0x0000


	//----- nvinfo : EIATTR_MAXREG_COUNT
	.align		4
        /*010c*/ 	.byte	0x03, 0x1b
        /*010e*/ 	.short	0x00ff


	//----- nvinfo : EIATTR_MERCURY_ISA_VERSION
	.align		4
        /*0110*/ 	.byte	0x03, 0x5f
        /*0112*/ 	.short	0x0101


	//----- nvinfo : EIATTR_VRC_CTA_INIT_COUNT
	.align		4
        /*0114*/ 	.byte	0x02, 0x4a
	.zero		1
	.zero		1


	//----- nvinfo : EIATTR_EXIT_INSTR_OFFSETS
	.align		4
        /*0118*/ 	.byte	0x04, 0x1c
        /*011a*/ 	.short	(.L_105 - .L_104)


	//   ....[0]....
.L_104:
        /*011c*/ 	.word	0x00002310


	//   ....[1]....
        /*0120*/ 	.word	0x000033d0


	//----- nvinfo : EIATTR_CRS_STACK_SIZE
	.align		4
.L_105:
        /*0124*/ 	.byte	0x04, 0x1e
        /*0126*/ 	.short	(.L_107 - .L_106)
.L_106:
        /*0128*/ 	.word	0x00000000


	//----- nvinfo : EIATTR_CBANK_PARAM_SIZE
	.align		4
.L_107:
        /*012c*/ 	.byte	0x03, 0x19
        /*012e*/ 	.short	0x005c


	//----- nvinfo : EIATTR_PARAM_CBANK
	.align		4
        /*0130*/ 	.byte	0x04, 0x0a
        /*0132*/ 	.short	(.L_109 - .L_108)
	.align		4
.L_108:
        /*0134*/ 	.word	index@(.nv.constant0._Z9compute_VPdS_S_S_S_S_S_iiiiiiiii)
        /*0138*/ 	.short	0x0380
        /*013a*/ 	.short	0x005c


	//----- nvinfo : EIATTR_SW_WAR
	.align		4
.L_109:
        /*013c*/ 	.byte	0x04, 0x36
        /*013e*/ 	.short	(.L_111 - .L_110)
.L_110:
        /*0140*/ 	.word	0x00000008
.L_111:


//--------------------- .nv.callgraph             --------------------------
	.section	.nv.callgraph,"",@"SHT_CUDA_CALLGRAPH"
	.align	4
	.sectionentsize	8
	.align		4
        /*0000*/ 	.word	0x00000000
	.align		4
        /*0004*/ 	.word	0xffffffff
	.align		4
        /*0008*/ 	.word	0x00000000
	.align		4
        /*000c*/ 	.word	0xfffffffe
	.align		4
        /*0010*/ 	.word	0x00000000
	.align		4
        /*0014*/ 	.word	0xfffffffd
	.align		4
        /*0018*/ 	.word	0x00000000
	.align		4
        /*001c*/ 	.word	0xfffffffc


//--------------------- .text._Z9compute_PPdS_S_S_S_S_S_iiiiiiiiiiiiiii --------------------------
	.section	.text._Z9compute_PPdS_S_S_S_S_S_iiiiiiiiiiiiiii,"ax",@progbits
	.align	128
        .global         _Z9compute_PPdS_S_S_S_S_S_iiiiiiiiiiiiiii
        .type           _Z9compute_PPdS_S_S_S_S_S_iiiiiiiiiiiiiii,@function
        .size           _Z9compute_PPdS_S_S_S_S_S_iiiiiiiiiiiiiii,(.L_x_98 - _Z9compute_PPdS_S_S_S_S_S_iiiiiiiiiiiiiii)
        .other          _Z9compute_PPdS_S_S_S_S_S_iiiiiiiiiiiiiii,@"STO_CUDA_ENTRY STV_DEFAULT"
_Z9compute_PPdS_S_S_S_S_S_iiiiiiiiiiiiiii:
.text._Z9compute_PPdS_S_S_S_S_S_iiiiiiiiiiiiiii:
[----:B------:R-:W-:Y:S01]  /*0000*/  LDC R1, c[0x0][0x37c] ;  /* 0x0000df00ff017b82 */ /* 0x000fe20000000800 */
[----:B------:R-:W0:Y:S07]  /*0010*/  S2R R0, SR_TID.X ;  /* 0x0000000000007919 */ /* 0x000e2e0000002100 */
[----:B------:R-:W0:Y:S01]  /*0020*/  S2UR UR4, SR_CTAID.X ;  /* 0x00000000000479c3 */ /* 0x000e220000002500 */
[----:B------:R-:W1:Y:S07]  /*0030*/  LDCU UR5, c[0x0][0x3b8] ;  /* 0x00007700ff0577ac */ /* 0x000e6e0008000800 */
[----:B------:R-:W0:Y:S02]  /*0040*/  LDC R57, c[0x0][0x360] ;  /* 0x0000d800ff397b82 */ /* 0x000e240000000800 */
[----:B0-----:R-:W-:-:S04]  /*0050*/  IMAD R57, R57, UR4, R0 ;  /* 0x0000000439397c24 */ /* 0x001fc8000f8e0200 */
[----:B------:R-:W-:-:S05]  /*0060*/  VIADD R56, R57, 0x1 ;  /* 0x0000000139387836 */ /* 0x000fca0000000000 */
[----:B-1----:R-:W-:-:S13]  /*0070*/  ISETP.GT.AND P0, PT, R56, UR5, PT ;  /* 0x0000000538007c0c */ /* 0x002fda000bf04270 */
[----:B------:R-:W-:Y:S05]  /*0080*/  @P0 EXIT ;  /* 0x000000000000094d */ /* 0x000fea0003800000 */
[----:B------:R-:W0:Y:S01]  /*0090*/  S2R R0, SR_TID.Y ;  /* 0x0000000000007919 */ /* 0x000e220000002200 */
[----:B------:R-:W0:Y:S01]  /*00a0*/  S2UR UR4, SR_CTAID.Y ;  /* 0x00000000000479c3 */ /* 0x000e220000002600 */
[----:B------:R-:W1:Y:S07]  /*00b0*/  LDCU UR6, c[0x0][0x3bc] ;  /* 0x00007780ff0677ac */ /* 0x000e6e0008000800 */
[----:B------:R-:W0:Y:S02]  /*00c0*/  LDC R55, c[0x0][0x364] ;  /* 0x0000d900ff377b82 */ /* 0x000e240000000800 */
[----:B0-----:R-:W-:-:S05]  /*00d0*/  IMAD R55, R55, UR4, R0 ;  /* 0x0000000437377c24 */ /* 0x001fca000f8e0200 */
[----:B-1----:R-:W-:-:S13]  /*00e0*/  ISETP.GE.AND P0, PT, R55, UR6, PT ;  /* 0x0000000637007c0c */ /* 0x002fda000bf06270 */
[----:B------:R-:W-:Y:S05]  /*00f0*/  @P0 EXIT ;  /* 0x000000000000094d */ /* 0x000fea0003800000 */
[----:B------:R-:W0:Y:S01]  /*0100*/  S2R R3, SR_TID.Z ;  /* 0x0000000000037919 */ /* 0x000e220000002300 */
[----:B------:R-:W0:Y:S01]  /*0110*/  S2UR UR4, SR_CTAID.Z ;  /* 0x00000000000479c3 */ /* 0x000e220000002700 */
[----:B------:R-:W1:Y:S07]  /*0120*/  LDCU UR7, c[0x0][0x3c0] ;  /* 0x00007800ff0777ac */ /* 0x000e6e0008000800 */
[----:B------:R-:W0:Y:S02]  /*0130*/  LDC R54, c[0x0][0x368] ;  /* 0x0000da00ff367b82 */ /* 0x000e240000000800 */
[----:B0-----:R-:W-:-:S05]  /*0140*/  IMAD R54, R54, UR4, R3 ;  /* 0x0000000436367c24 */ /* 0x001fca000f8e0203 */
[----:B-1----:R-:W-:-:S13]  /*0150*/  ISETP.GE.AND P0, PT, R54, UR7, PT ;  /* 0x0000000736007c0c */ /* 0x002fda000bf06270 */
[----:B------:R-:W-:Y:S05]  /*0160*/  @P0 EXIT ;  /* 0x000000000000094d */ /* 0x000fea0003800000 */
[----:B------:R-:W0:Y:S01]  /*0170*/  LDC.64 R2, c[0x0][0x3a8] ;  /* 0x0000ea00ff027b82 */ /* 0x000e220000000a00 */
[----:B------:R-:W0:Y:S01]  /*0180*/  LDCU.64 UR10, c[0x0][0x358] ;  /* 0x00006b00ff0a77ac */ /* 0x000e220008000a00 */
[----:B------:R-:W1:Y:S06]  /*0190*/  LDCU UR4, c[0x0][0x3cc] ;  /* 0x00007980ff0477ac */ /* 0x000e6c0008000800 */
[----:B------:R-:W2:Y:S01]  /*01a0*/  LDC.64 R20, c[0x0][0x380] ;  /* 0x0000e000ff147b82 */ /* 0x000ea20000000a00 */
[----:B0-----:R-:W3:Y:S01]  /*01b0*/  LDG.E.64 R8, desc[UR10][R2.64] ;  /* 0x0000000a02087981 */ /* 0x001ee2000c1e1b00 */
[----:B------:R-:W-:-:S02]  /*01c0*/  IMAD R53, R55, UR5, RZ ;  /* 0x0000000537357c24 */ /* 0x000fc4000f8e02ff */
[----:B------:R-:W-:Y:S01]  /*01d0*/  IMAD R52, R54, UR6, RZ ;  /* 0x0000000636347c24 */ /* 0x000fe2000f8e02ff */
[----:B------:R-:W4:Y:S01]  /*01e0*/  LDG.E.64 R14, desc[UR10][R2.64+0x10] ;  /* 0x0000100a020e7981 */ /* 0x000f22000c1e1b00 */
[----:B------:R-:W-:Y:S02]  /*01f0*/  IMAD.IADD R17, R55, 0x1, R53 ;  /* 0x0000000137117824 */ /* 0x000fe400078e0235 */
[----:B------:R-:W-:Y:S01]  /*0200*/  IMAD R16, R52, UR5, R52 ;  /* 0x0000000534107c24 */ /* 0x000fe2000f8e0234 */
[----:B------:R-:W5:Y:S01]  /*0210*/  LDG.E.64 R12, desc[UR10][R2.64+0x8] ;  /* 0x0000080a020c7981 */ /* 0x000f62000c1e1b00 */
[----:B------:R-:W-:Y:S02]  /*0220*/  IMAD.IADD R25, R56, 0x1, R17 ;  /* 0x0000000138197824 */ /* 0x000fe400078e0211 */
[----:B-1----:R-:W-:Y:S01]  /*0230*/  IMAD R0, R17, UR4, RZ ;  /* 0x0000000411007c24 */ /* 0x002fe2000f8e02ff */
[----:B------:R0:W5:Y:S02]  /*0240*/  LDG.E.64 R22, desc[UR10][R2.64+0x18] ;  /* 0x0000180a02167981 */ /* 0x000164000c1e1b00 */
[----:B------:R-:W-:Y:S01]  /*0250*/  IADD3 R19, PT, PT, R16, R25, RZ ;  /* 0x0000001910137210 */ /* 0x000fe20007ffe0ff */
[----:B------:R-:W-:-:S04]  /*0260*/  IMAD R5, R57, UR4, R0 ;  /* 0x0000000439057c24 */ /* 0x000fc8000f8e0200 */
[----:B------:R-:W-:Y:S02]  /*0270*/  IMAD R19, R19, UR4, RZ ;  /* 0x0000000413137c24 */ /* 0x000fe4000f8e02ff */
[----:B------:R-:W-:Y:S02]  /*0280*/  IMAD R5, R16, UR4, R5 ;  /* 0x0000000410057c24 */ /* 0x000fe4000f8e0205 */
[----:B--2---:R-:W-:-:S04]  /*0290*/  IMAD.WIDE R18, R19, 0x8, R20 ;  /* 0x0000000813127825 */ /* 0x004fc800078e0214 */
[----:B------:R-:W-:Y:S02]  /*02a0*/  IMAD.WIDE R20, R5, 0x8, R20 ;  /* 0x0000000805147825 */ /* 0x000fe400078e0214 */
[----:B------:R-:W2:Y:S04]  /*02b0*/  LDG.E.64 R4, desc[UR10][R18.64] ;  /* 0x0000000a12047981 */ /* 0x000ea8000c1e1b00 */
[----:B------:R-:W2:Y:S01]  /*02c0*/  LDG.E.64 R6, desc[UR10][R20.64] ;  /* 0x0000000a14067981 */ /* 0x000ea2000c1e1b00 */
[----:B------:R-:W-:Y:S01]  /*02d0*/  BSSY.RECONVERGENT B1, `(.L_x_0) ;  /* 0x0000029000017945 */ /* 0x000fe20003800200 */
[----:B---3--:R-:W-:Y:S02]  /*02e0*/  R2UR UR19, R9 ;  /* 0x00000000091372ca */ /* 0x008fe400000e0000 */
[----:B------:R-:W-:Y:S01]  /*02f0*/  R2UR UR18, R8 ;  /* 0x00000000081272ca */ /* 0x000fe200000e0000 */
[----:B------:R-:W-:-:S10]  /*0300*/  HFMA2 R8, -RZ, RZ, 0, 5.9604644775390625e-08 ;  /* 0x00000001ff087431 */ /* 0x000fd400000001ff */
[----:B------:R-:W1:Y:S01]  /*0310*/  MUFU.RCP64H R9, UR19 ;  /* 0x0000001300097d08 */ /* 0x000e620008001800 */
[----:B------:R-:W-:Y:S02]  /*0320*/  IMAD.U32 R11, RZ, RZ, UR19 ;  /* 0x00000013ff0b7e24 */ /* 0x000fe4000f8e00ff */
[----:B------:R-:W-:-:S06]  /*0330*/  IMAD.U32 R10, RZ, RZ, UR18 ;  /* 0x00000012ff0a7e24 */ /* 0x000fcc000f8e00ff */
[----:B-1----:R-:W-:-:S08]  /*0340*/  DFMA R10, R8, -R10, 1 ;  /* 0x3ff00000080a742b */ /* 0x002fd0000000080a */
[----:B------:R-:W-:-:S08]  /*0350*/  DFMA R10, R10, R10, R10 ;  /* 0x0000000a0a0a722b */ /* 0x000fd0000000000a */
[----:B------:R-:W-:Y:S01]  /*0360*/  DFMA R10, R8, R10, R8 ;  /* 0x0000000a080a722b */ /* 0x000fe20000000008 */
[----:B------:R-:W-:Y:S02]  /*0370*/  IMAD.U32 R8, RZ, RZ, UR18 ;  /* 0x00000012ff087e24 */ /* 0x000fe4000f8e00ff */
[----:B------:R-:W-:-:S06]  /*0380*/  IMAD.U32 R9, RZ, RZ, UR19 ;  /* 0x00000013ff097e24 */ /* 0x000fcc000f8e00ff */
[----:B------:R-:W-:Y:S02]  /*0390*/  DFMA R8, R10, -R8, 1 ;  /* 0x3ff000000a08742b */ /* 0x000fe40000000808 */
[----:B--2---:R-:W-:-:S06]  /*03a0*/  DADD R48, R4, -R6 ;  /* 0x0000000004307229 */ /* 0x004fcc0000000806 */
[----:B------:R-:W-:-:S08]  /*03b0*/  DFMA R8, R10, R8, R10 ;  /* 0x000000080a08722b */ /* 0x000fd0000000000a */
[----:B------:R-:W-:-:S08]  /*03c0*/  DMUL R30, R48, R8 ;  /* 0x00000008301e7228 */ /* 0x000fd00000000000 */
[----:B0-----:R-:W-:-:S08]  /*03d0*/  DFMA R2, R30, -UR18, R48 ;  /* 0x800000121e027c2b */ /* 0x001fd00008000030 */
[----:B------:R-:W-:Y:S01]  /*03e0*/  DFMA R30, R8, R2, R30 ;  /* 0x00000002081e722b */ /* 0x000fe2000000001e */
[----:B------:R-:W-:-:S09]  /*03f0*/  FSETP.GEU.AND P1, PT, |R49|, 6.5827683646048100446e-37, PT ;  /* 0x036000003100780b */ /* 0x000fd20003f2e200 */
[----:B------:R-:W-:-:S05]  /*0400*/  FFMA R0, RZ, UR19, R31 ;  /* 0x00000013ff007c23 */ /* 0x000fca000800001f */
[----:B------:R-:W-:Y:S02]  /*0410*/  FSETP.GT.AND P0, PT, |R0|, 1.469367938527859385e-39, PT ;  /* 0x001000000000780b */ /* 0x000fe40003f04200 */
[----:B----4-:R-:W-:Y:S01]  /*0420*/  R2UR UR14, R14 ;  /* 0x000000000e0e72ca */ /* 0x010fe200000e0000 */
[----:B------:R-:W-:Y:S01]  /*0430*/  IMAD R14, R25, UR4, RZ ;  /* 0x00000004190e7c24 */ /* 0x000fe2000f8e02ff */
[----:B------:R-:W-:Y:S01]  /*0440*/  R2UR UR15, R15 ;  /* 0x000000000f0f72ca */ /* 0x000fe200000e0000 */
[----:B------:R-:W-:Y:S01]  /*0450*/  IMAD R15, R56, UR4, RZ ;  /* 0x00000004380f7c24 */ /* 0x000fe2000f8e02ff */
[----:B-----5:R-:W-:Y:S02]  /*0460*/  R2UR UR12, R12 ;  /* 0x000000000c0c72ca */ /* 0x020fe400000e0000 */
[----:B------:R-:W-:Y:S02]  /*0470*/  R2UR UR13, R13 ;  /* 0x000000000d0d72ca */ /* 0x000fe400000e0000 */
[----:B------:R-:W-:-:S02]  /*0480*/  R2UR UR16, R22 ;  /* 0x00000000161072ca */ /* 0x000fc400000e0000 */
[----:B------:R-:W-:Y:S01]  /*0490*/  R2UR UR17, R23 ;  /* 0x00000000171172ca */ /* 0x000fe200000e0000 */
[----:B------:R-:W-:-:S14]  /*04a0*/  @P0 BRA P1, `(.L_x_1) ;  /* 0x00000000002c0947 */ /* 0x000fdc0000800000 */
[----:B------:R-:W-:Y:S01]  /*04b0*/  MOV R4, UR18 ;  /* 0x0000001200047c02 */ /* 0x000fe20008000f00 */
[----:B------:R-:W-:Y:S01]  /*04c0*/  IMAD.U32 R2, RZ, RZ, UR18 ;  /* 0x00000012ff027e24 */ /* 0x000fe2000f8e00ff */
[----:B------:R-:W-:Y:S01]  /*04d0*/  MOV R3, UR19 ;  /* 0x0000001300037c02 */ /* 0x000fe20008000f00 */
[----:B------:R-:W-:Y:S01]  /*04e0*/  IMAD.MOV.U32 R2, RZ, RZ, R49 ;  /* 0x000000ffff027224 */ /* 0x000fe200078e0031 */
[----:B------:R-:W-:Y:S01]  /*04f0*/  MOV R58, 0x540 ;  /* 0x00000540003a7802 */ /* 0x000fe20000000f00 */
[----:B------:R-:W-:Y:S01]  /*0500*/  IMAD.U32 R5, RZ, RZ, UR19 ;  /* 0x00000013ff057e24 */ /* 0x000fe2000f8e00ff */
[----:B------:R-:W-:Y:S01]  /*0510*/  MOV R49, R3 ;  /* 0x0000000300317202 */ /* 0x000fe20000000f00 */
[----:B------:R-:W-:-:S07]  /*0520*/  IMAD.MOV.U32 R0, RZ, RZ, R4 ;  /* 0x000000ffff007224 */ /* 0x000fce00078e0004 */
[----:B------:R-:W-:Y:S05]  /*0530*/  CALL.REL.NOINC `($__internal_0_$__cuda_sm20_div_rn_f64_full) ;  /* 0x0000004000007944 */ /* 0x000fea0003c00000 */
[----:B------:R-:W-:Y:S02]  /*0540*/  IMAD.MOV.U32 R30, RZ, RZ, R2 ;  /* 0x000000ffff1e7224 */ /* 0x000fe400078e0002 */
[----:B------:R-:W-:-:S07]  /*0550*/  IMAD.MOV.U32 R31, RZ, RZ, R0 ;  /* 0x000000ffff1f7224 */ /* 0x000fce00078e0000 */
.L_x_1:
[----:B------:R-:W-:Y:S05]  /*0560*/  BSYNC.RECONVERGENT B1 ;  /* 0x0000000000017941 */ /* 0x000fea0003800200 */
.L_x_0:
[----:B------:R-:W0:Y:S01]  /*0570*/  LDCU.64 UR6, c[0x0][0x3b8] ;  /* 0x00007700ff0677ac */ /* 0x000e220008000a00 */
[----:B------:R-:W1:Y:S01]  /*0580*/  LDC.64 R24, c[0x0][0x388] ;  /* 0x0000e200ff187b82 */ /* 0x000e620000000a00 */
[----:B------:R-:W2:Y:S01]  /*0590*/  LDCU UR4, c[0x0][0x3d0] ;  /* 0x00007a00ff0477ac */ /* 0x000ea20008000800 */
[----:B0-----:R-:W-:Y:S01]  /*05a0*/  IMAD R13, R54, UR6, RZ ;  /* 0x00000006360d7c24 */ /* 0x001fe2000f8e02ff */
[----:B------:R-:W-:-:S03]  /*05b0*/  IADD3 R11, PT, PT, R53, UR6, RZ ;  /* 0x00000006350b7c10 */ /* 0x000fc6000fffe0ff */
[----:B------:R-:W-:Y:S02]  /*05c0*/  IMAD R12, R13, UR7, RZ ;  /* 0x000000070d0c7c24 */ /* 0x000fe4000f8e02ff */
[----:B--2---:R-:W-:Y:S02]  /*05d0*/  IMAD R0, R57, UR4, RZ ;  /* 0x0000000439007c24 */ /* 0x004fe4000f8e02ff */
[----:B------:R-:W-:Y:S02]  /*05e0*/  IMAD.IADD R3, R13, 0x1, R12 ;  /* 0x000000010d037824 */ /* 0x000fe400078e020c */
[--C-:B------:R-:W-:Y:S02]  /*05f0*/  IMAD R10, R11, UR4, R0.reuse ;  /* 0x000000040b0a7c24 */ /* 0x100fe4000f8e0200 */
[----:B------:R-:W-:Y:S02]  /*0600*/  IMAD R0, R53, UR4, R0 ;  /* 0x0000000435007c24 */ /* 0x000fe4000f8e0200 */
[----:B------:R-:W-:-:S02]  /*0610*/  IMAD R23, R3, UR4, R10 ;  /* 0x0000000403177c24 */ /* 0x000fc4000f8e020a */
[----:B------:R-:W-:Y:S02]  /*0620*/  IMAD R3, R3, UR4, R0 ;  /* 0x0000000403037c24 */ /* 0x000fe4000f8e0200 */
[----:B-1----:R-:W-:-:S04]  /*0630*/  IMAD.WIDE R22, R23, 0x8, R24 ;  /* 0x0000000817167825 */ /* 0x002fc800078e0218 */
[----:B------:R-:W-:Y:S02]  /*0640*/  IMAD.WIDE R24, R3, 0x8, R24 ;  /* 0x0000000803187825 */ /* 0x000fe400078e0218 */
[----:B------:R-:W2:Y:S04]  /*0650*/  LDG.E.64 R2, desc[UR10][R22.64] ;  /* 0x0000000a16027981 */ /* 0x000ea8000c1e1b00 */
[----:B------:R-:W2:Y:S01]  /*0660*/  LDG.E.64 R4, desc[UR10][R24.64] ;  /* 0x0000000a18047981 */ /* 0x000ea2000c1e1b00 */
[----:B------:R-:W0:Y:S01]  /*0670*/  MUFU.RCP64H R7, UR13 ;  /* 0x0000000d00077d08 */ /* 0x000e220008001800 */
[----:B------:R-:W-:Y:S01]  /*0680*/  IMAD.U32 R8, RZ, RZ, UR12 ;  /* 0x0000000cff087e24 */ /* 0x000fe2000f8e00ff */
[----:B------:R-:W-:Y:S01]  /*0690*/  MOV R9, UR13 ;  /* 0x0000000d00097c02 */ /* 0x000fe20008000f00 */
[----:B------:R-:W-:Y:S01]  /*06a0*/  IMAD.MOV.U32 R6, RZ, RZ, 0x1 ;  /* 0x00000001ff067424 */ /* 0x000fe200078e00ff */
[----:B------:R-:W-:Y:S05]  /*06b0*/  BSSY.RECONVERGENT B1, `(.L_x_2) ;  /* 0x000001a000017945 */ /* 0x000fea0003800200 */
[----:B0-----:R-:W-:-:S08]  /*06c0*/  DFMA R8, R6, -R8, 1 ;  /* 0x3ff000000608742b */ /* 0x001fd00000000808 */
[----:B------:R-:W-:-:S08]  /*06d0*/  DFMA R8, R8, R8, R8 ;  /* 0x000000080808722b */ /* 0x000fd00000000008 */
[----:B------:R-:W-:Y:S01]  /*06e0*/  DFMA R8, R6, R8, R6 ;  /* 0x000000080608722b */ /* 0x000fe20000000006 */
[----:B------:R-:W-:Y:S01]  /*06f0*/  IMAD.U32 R6, RZ, RZ, UR12 ;  /* 0x0000000cff067e24 */ /* 0x000fe2000f8e00ff */
[----:B------:R-:W-:-:S06]  /*0700*/  MOV R7, UR13 ;  /* 0x0000000d00077c02 */ /* 0x000fcc0008000f00 */
[----:B------:R-:W-:-:S08]  /*0710*/  DFMA R6, R8, -R6, 1 ;  /* 0x3ff000000806742b */ /* 0x000fd00000000806 */
[----:B------:R-:W-:Y:S02]  /*0720*/  DFMA R6, R8, R6, R8 ;  /* 0x000000060806722b */ /* 0x000fe40000000008 */
[----:B--2---:R-:W-:-:S08]  /*0730*/  DADD R48, R2, -R4 ;  /* 0x0000000002307229 */ /* 0x004fd00000000804 */
[----:B------:R-:W-:Y:S02]  /*0740*/  DMUL R2, R48, R6 ;  /* 0x0000000630027228 */ /* 0x000fe40000000000 */
[----:B------:R-:W-:-:S06]  /*0750*/  FSETP.GEU.AND P1, PT, |R49|, 6.5827683646048100446e-37, PT ;  /* 0x036000003100780b */ /* 0x000fcc0003f2e200 */
[----:B------:R-:W-:-:S08]  /*0760*/  DFMA R4, R2, -UR12, R48 ;  /* 0x8000000c02047c2b */ /* 0x000fd00008000030 */
[----:B------:R-:W-:-:S10]  /*0770*/  DFMA R2, R6, R4, R2 ;  /* 0x000000040602722b */ /* 0x000fd40000000002 */
[----:B------:R-:W-:-:S05]  /*0780*/  FFMA R0, RZ, UR13, R3 ;  /* 0x0000000dff007c23 */ /* 0x000fca0008000003 */
[----:B------:R-:W-:-:S13]  /*0790*/  FSETP.GT.AND P0, PT, |R0|, 1.469367938527859385e-39, PT ;  /* 0x001000000000780b */ /* 0x000fda0003f04200 */
[----:B------:R-:W-:Y:S05]  /*07a0*/  @P0 BRA P1, `(.L_x_3) ;  /* 0x0000000000280947 */ /* 0x000fea0000800000 */
[----:B------:R-:W-:Y:S01]  /*07b0*/  IMAD.U32 R4, RZ, RZ, UR12 ;  /* 0x0000000cff047e24 */ /* 0x000fe2000f8e00ff */
[----:B------:R-:W-:Y:S01]  /*07c0*/  MOV R2, UR12 ;  /* 0x0000000c00027c02 */ /* 0x000fe20008000f00 */
[----:B------:R-:W-:Y:S01]  /*07d0*/  IMAD.U32 R3, RZ, RZ, UR13 ;  /* 0x0000000dff037e24 */ /* 0x000fe2000f8e00ff */
[----:B------:R-:W-:Y:S01]  /*07e0*/  MOV R58, 0x840 ;  /* 0x00000840003a7802 */ /* 0x000fe20000000f00 */
[----:B------:R-:W-:Y:S01]  /*07f0*/  IMAD.MOV.U32 R2, RZ, RZ, R49 ;  /* 0x000000ffff027224 */ /* 0x000fe200078e0031 */
[----:B------:R-:W-:Y:S01]  /*0800*/  MOV R0, R4 ;  /* 0x0000000400007202 */ /* 0x000fe20000000f00 */
[----:B------:R-:W-:Y:S02]  /*0810*/  IMAD.U32 R5, RZ, RZ, UR13 ;  /* 0x0000000dff057e24 */ /* 0x000fe4000f8e00ff */
[----:B------:R-:W-:-:S07]  /*0820*/  IMAD.MOV.U32 R49, RZ, RZ, R3 ;  /* 0x000000ffff317224 */ /* 0x000fce00078e0003 */
[----:B------:R-:W-:Y:S05]  /*0830*/  CALL.REL.NOINC `($__internal_0_$__cuda_sm20_div_rn_f64_full) ;  /* 0x0000003c00407944 */ /* 0x000fea0003c00000 */
[----:B------:R-:W-:-:S07]  /*0840*/  IMAD.MOV.U32 R3, RZ, RZ, R0 ;  /* 0x000000ffff037224 */ /* 0x000fce00078e0000 */
.L_x_3:
[----:B------:R-:W-:Y:S05]  /*0850*/  BSYNC.RECONVERGENT B1 ;  /* 0x0000000000017941 */ /* 0x000fea0003800200 */
.L_x_2:
[----:B------:R-:W0:Y:S01]  /*0860*/  LDCU.64 UR6, c[0x0][0x3b8] ;  /* 0x00007700ff0677ac */ /* 0x000e220008000a00 */
[----:B------:R-:W1:Y:S01]  /*0870*/  LDC.64 R28, c[0x0][0x390] ;  /* 0x0000e400ff1c7b82 */ /* 0x000e620000000a00 */
[----:B------:R-:W2:Y:S01]  /*0880*/  LDCU UR4, c[0x0][0x3d4] ;  /* 0x00007a80ff0477ac */ /* 0x000ea20008000800 */
[----:B0-----:R-:W-:Y:S01]  /*0890*/  IADD3 R9, PT, PT, R13, UR6, RZ ;  /* 0x000000060d097c10 */ /* 0x001fe2000fffe0ff */
[----:B--2---:R-:W-:-:S04]  /*08a0*/  IMAD R8, R57, UR4, RZ ;  /* 0x0000000439087c24 */ /* 0x004fc8000f8e02ff */
[----:B------:R-:W-:Y:S02]  /*08b0*/  IMAD R7, R9, UR7, RZ ;  /* 0x0000000709077c24 */ /* 0x000fe4000f8e02ff */
[----:B------:R-:W-:-:S04]  /*08c0*/  IMAD R0, R53, UR4, R8 ;  /* 0x0000000435007c24 */ /* 0x000fc8000f8e0208 */
[--C-:B------:R-:W-:Y:S02]  /*08d0*/  IMAD R27, R7, UR4, R0.reuse ;  /* 0x00000004071b7c24 */ /* 0x100fe4000f8e0200 */
[----:B------:R-:W-:Y:S02]  /*08e0*/  IMAD R5, R12, UR4, R0 ;  /* 0x000000040c057c24 */ /* 0x000fe4000f8e0200 */
[----:B-1----:R-:W-:-:S04]  /*08f0*/  IMAD.WIDE R26, R27, 0x8, R28 ;  /* 0x000000081b1a7825 */ /* 0x002fc800078e021c */
[----:B------:R-:W-:Y:S01]  /*0900*/  IMAD.WIDE R28, R5, 0x8, R28 ;  /* 0x00000008051c7825 */ /* 0x000fe200078e021c */
[----:B------:R-:W2:Y:S04]  /*0910*/  LDG.E.64 R32, desc[UR10][R26.64] ;  /* 0x0000000a1a207981 */ /* 0x000ea8000c1e1b00 */
[----:B------:R-:W2:Y:S01]  /*0920*/  LDG.E.64 R4, desc[UR10][R28.64] ;  /* 0x0000000a1c047981 */ /* 0x000ea2000c1e1b00 */
[----:B------:R-:W0:Y:S01]  /*0930*/  MUFU.RCP64H R35, UR15 ;  /* 0x0000000f00237d08 */ /* 0x000e220008001800 */
[----:B------:R-:W-:Y:S01]  /*0940*/  IMAD.U32 R36, RZ, RZ, UR14 ;  /* 0x0000000eff247e24 */ /* 0x000fe2000f8e00ff */
[----:B------:R-:W-:Y:S01]  /*0950*/  MOV R34, 0x1 ;  /* 0x0000000100227802 */ /* 0x000fe20000000f00 */
[----:B------:R-:W-:Y:S01]  /*0960*/  IMAD.U32 R37, RZ, RZ, UR15 ;  /* 0x0000000fff257e24 */ /* 0x000fe2000f8e00ff */
[----:B------:R-:W-:Y:S01]  /*0970*/  BSSY.RECONVERGENT B1, `(.L_x_4) ;  /* 0x000001c000017945 */ /* 0x000fe20003800200 */
[----:B------:R-:W-:-:S04]  /*0980*/  DADD R30, R2, R30 ;  /* 0x00000000021e7229 */ /* 0x000fc8000000001e */
[----:B0-----:R-:W-:-:S08]  /*0990*/  DFMA R36, R34, -R36, 1 ;  /* 0x3ff000002224742b */ /* 0x001fd00000000824 */
[----:B------:R-:W-:-:S08]  /*09a0*/  DFMA R36, R36, R36, R36 ;  /* 0x000000242424722b */ /* 0x000fd00000000024 */
[----:B------:R-:W-:Y:S01]  /*09b0*/  DFMA R36, R34, R36, R34 ;  /* 0x000000242224722b */ /* 0x000fe20000000022 */
[----:B------:R-:W-:Y:S02]  /*09c0*/  IMAD.U32 R34, RZ, RZ, UR14 ;  /* 0x0000000eff227e24 */ /* 0x000fe4000f8e00ff */
[----:B------:R-:W-:-:S06]  /*09d0*/  IMAD.U32 R35, RZ, RZ, UR15 ;  /* 0x0000000fff237e24 */ /* 0x000fcc000f8e00ff */
        /* <DEDUP_REMOVED lines=21> */
.L_x_5:
[----:B------:R-:W-:Y:S05]  /*0b30*/  BSYNC.RECONVERGENT B1 ;  /* 0x0000000000017941 */ /* 0x000fea0003800200 */
.L_x_4:
[----:B------:R-:W2:Y:S04]  /*0b40*/  LDG.E.64 R48, desc[UR10][R18.64+0x8] ;  /* 0x0000080a12307981 */ /* 0x000ea8000c1e1b00 */
[----:B------:R-:W2:Y:S01]  /*0b50*/  LDG.E.64 R2, desc[UR10][R20.64+0x8] ;  /* 0x0000080a14027981 */ /* 0x000ea2000c1e1b00 */
[----:B------:R-:W0:Y:S01]  /*0b60*/  MUFU.RCP64H R33, UR19 ;  /* 0x0000001300217d08 */ /* 0x000e220008001800 */
[----:B------:R-:W-:Y:S01]  /*0b70*/  MOV R34, UR18 ;  /* 0x0000001200227c02 */ /* 0x000fe20008000f00 */
[----:B------:R-:W-:Y:S01]  /*0b80*/  IMAD.U32 R35, RZ, RZ, UR19 ;  /* 0x00000013ff237e24 */ /* 0x000fe2000f8e00ff */
[----:B------:R-:W-:Y:S01]  /*0b90*/  BSSY.RECONVERGENT B1, `(.L_x_6) ;  /* 0x000001d000017945 */ /* 0x000fe20003800200 */
[----:B------:R-:W-:Y:S01]  /*0ba0*/  IMAD.MOV.U32 R32, RZ, RZ, 0x1 ;  /* 0x00000001ff207424 */ /* 0x000fe200078e00ff */
[----:B------:R-:W-:-:S05]  /*0bb0*/  DADD R30, R30, R4 ;  /* 0x000000001e1e7229 */ /* 0x000fca0000000004 */
[----:B0-----:R-:W-:-:S08]  /*0bc0*/  DFMA R34, R32, -R34, 1 ;  /* 0x3ff000002022742b */ /* 0x001fd00000000822 */
[----:B------:R-:W-:-:S08]  /*0bd0*/  DFMA R34, R34, R34, R34 ;  /* 0x000000222222722b */ /* 0x000fd00000000022 */
[----:B------:R-:W-:Y:S01]  /*0be0*/  DFMA R34, R32, R34, R32 ;  /* 0x000000222022722b */ /* 0x000fe20000000020 */
[----:B------:R-:W-:Y:S01]  /*0bf0*/  MOV R32, UR18 ;  /* 0x0000001200207c02 */ /* 0x000fe20008000f00 */
        /* <DEDUP_REMOVED lines=15> */
[----:B------:R-:W-:Y:S01]  /*0cf0*/  IMAD.U32 R2, RZ, RZ, UR18 ;  /* 0x00000012ff027e24 */ /* 0x000fe2000f8e00ff */
[----:B------:R-:W-:Y:S01]  /*0d00*/  MOV R2, R49 ;  /* 0x0000003100027202 */ /* 0x000fe20000000f00 */
[----:B------:R-:W-:Y:S02]  /*0d10*/  IMAD.MOV.U32 R0, RZ, RZ, R4 ;  /* 0x000000ffff007224 */ /* 0x000fe400078e0004 */
[----:B------:R-:W-:-:S07]  /*0d20*/  IMAD.MOV.U32 R49, RZ, RZ, R3 ;  /* 0x000000ffff317224 */ /* 0x000fce00078e0003 */
[----:B------:R-:W-:Y:S05]  /*0d30*/  CALL.REL.NOINC `($__internal_0_$__cuda_sm20_div_rn_f64_full) ;  /* 0x0000003800007944 */ /* 0x000fea0003c00000 */
[----:B------:R-:W-:Y:S01]  /*0d40*/  MOV R38, R2 ;  /* 0x0000000200267202 */ /* 0x000fe20000000f00 */
[----:B------:R-:W-:-:S07]  /*0d50*/  IMAD.MOV.U32 R39, RZ, RZ, R0 ;  /* 0x000000ffff277224 */ /* 0x000fce00078e0000 */
.L_x_7:
[----:B------:R-:W-:Y:S05]  /*0d60*/  BSYNC.RECONVERGENT B1 ;  /* 0x0000000000017941 */ /* 0x000fea0003800200 */
.L_x_6:
        /* <DEDUP_REMOVED lines=32> */
.L_x_9:
[----:B------:R-:W-:Y:S05]  /*0f70*/  BSYNC.RECONVERGENT B1 ;  /* 0x0000000000017941 */ /* 0x000fea0003800200 */
.L_x_8:
        /* <DEDUP_REMOVED lines=34> */
.L_x_11:
[----:B------:R-:W-:Y:S05]  /*11a0*/  BSYNC.RECONVERGENT B1 ;  /* 0x0000000000017941 */ /* 0x000fea0003800200 */
.L_x_10:
[----:B------:R-:W0:Y:S01]  /*11b0*/  LDC.64 R32, c[0x0][0x398] ;  /* 0x0000e600ff207b82 */ /* 0x000e220000000a00 */
[----:B------:R-:W1:Y:S01]  /*11c0*/  LDCU UR4, c[0x0][0x3c4] ;  /* 0x00007880ff0477ac */ /* 0x000e620008000800 */
[----:B------:R-:W-:-:S05]  /*11d0*/  IMAD.IADD R6, R57, 0x1, R53 ;  /* 0x0000000139067824 */ /* 0x000fca00078e0235 */
[----:B------:R-:W-:Y:S01]  /*11e0*/  IADD3 R3, PT, PT, R12, R6, RZ ;  /* 0x000000060c037210 */ /* 0x000fe20007ffe0ff */
[----:B------:R-:W2:Y:S08]  /*11f0*/  LDC.64 R34, c[0x0][0x3b0] ;  /* 0x0000ec00ff227b82 */ /* 0x000eb00000000a00 */
[----:B------:R-:W3:Y:S01]  /*1200*/  LDC R51, c[0x0][0x3d8] ;  /* 0x0000f600ff337b82 */ /* 0x000ee20000000800 */
[----:B-1----:R-:W-:-:S04]  /*1210*/  IMAD R3, R3, UR4, RZ ;  /* 0x0000000403037c24 */ /* 0x002fc8000f8e02ff */
[----:B0-----:R-:W-:-:S05]  /*1220*/  IMAD.WIDE R32, R3, 0x8, R32 ;  /* 0x0000000803207825 */ /* 0x001fca00078e0220 */
[----:B------:R-:W4:Y:S04]  /*1230*/  LDG.E.64 R46, desc[UR10][R32.64+0x28] ;  /* 0x0000280a202e7981 */ /* 0x000f28000c1e1b00 */
[----:B------:R-:W2:Y:S04]  /*1240*/  LDG.E.64 R40, desc[UR10][R32.64] ;  /* 0x0000000a20287981 */ /* 0x000ea8000c1e1b00 */
[----:B------:R-:W2:Y:S01]  /*1250*/  LDG.E.64 R36, desc[UR10][R32.64+0x30] ;  /* 0x0000300a20247981 */ /* 0x000ea2000c1e1b00 */
[----:B---3--:R-:W-:Y:S01]  /*1260*/  LEA R43, R51, 0xffffffff, 0x1 ;  /* 0xffffffff332b7811 */ /* 0x008fe200078e08ff */
[----:B----4-:R-:W2:Y:S02]  /*1270*/  F2I.F64.TRUNC R47, R46 ;  /* 0x0000002e002f7311 */ /* 0x010ea4000030d100 */
[----:B--2---:R-:W-:-:S05]  /*1280*/  IMAD.WIDE R34, R47, 0x8, R34 ;  /* 0x000000082f227825 */ /* 0x004fca00078e0222 */
[----:B------:R-:W2:Y:S01]  /*1290*/  LDG.E.64 R4, desc[UR10][R34.64+-0x8] ;  /* 0xfffff80a22047981 */ /* 0x000ea2000c1e1b00 */
[----:B------:R-:W-:-:S05]  /*12a0*/  IMAD.WIDE R42, R43, 0x8, R34 ;  /* 0x000000082b2a7825 */ /* 0x000fca00078e0222 */
[----:B------:R-:W3:Y:S01]  /*12b0*/  LDG.E.64 R2, desc[UR10][R42.64] ;  /* 0x0000000a2a027981 */ /* 0x000ee2000c1e1b00 */
[----:B------:R-:W-:-:S08]  /*12c0*/  DADD R38, R38, R44 ;  /* 0x0000000026267229 */ /* 0x000fd0000000002c */
[----:B---3--:R-:W-:-:S08]  /*12d0*/  DFMA R44, R38, R2, R30 ;  /* 0x00000002262c722b */ /* 0x008fd0000000001e */
[C---:B--2---:R-:W-:Y:S02]  /*12e0*/  DMUL R44, R4.reuse, R44 ;  /* 0x0000002c042c7228 */ /* 0x044fe40000000000 */
[----:B------:R-:W-:-:S06]  /*12f0*/  DMUL R2, R4, R2 ;  /* 0x0000000204027228 */ /* 0x000fcc0000000000 */
[----:B------:R-:W-:Y:S02]  /*1300*/  DFMA R40, R44, -UR16, R40 ;  /* 0x800000102c287c2b */ /* 0x000fe40008000028 */
[----:B------:R0:W5:Y:S06]  /*1310*/  LDG.E.64 R44, desc[UR10][R32.64+0x8] ;  /* 0x0000080a202c7981 */ /* 0x00016c000c1e1b00 */
[----:B------:R-:W-:Y:S01]  /*1320*/  DFMA R48, R2, R36, R40 ;  /* 0x000000240230722b */ /* 0x000fe20000000028 */
[----:B------:R-:W-:-:S06]  /*1330*/  IMAD.WIDE R40, R51, 0x8, R42 ;  /* 0x0000000833287825 */ /* 0x000fcc00078e022a */
[----:B------:R0:W-:Y:S04]  /*1340*/  STG.E.64 desc[UR10][R32.64], R48 ;  /* 0x0000003020007986 */ /* 0x0001e8000c101b0a */
[----:B------:R-:W2:Y:S04]  /*1350*/  LDG.E.64 R40, desc[UR10][R40.64] ;  /* 0x0000000a28287981 */ /* 0x000ea8000c1e1b00 */
[----:B------:R-:W3:Y:S04]  /*1360*/  LDG.E.64 R42, desc[UR10][R42.64] ;  /* 0x0000000a2a2a7981 */ /* 0x000ee8000c1e1b00 */
[----:B------:R0:W5:Y:S01]  /*1370*/  LDG.E.64 R46, desc[UR10][R34.64+-0x8] ;  /* 0xfffff80a222e7981 */ /* 0x000162000c1e1b00 */
[----:B------:R-:W-:Y:S01]  /*1380*/  IMAD.MOV.U32 R2, RZ, RZ, 0x1 ;  /* 0x00000001ff027424 */ /* 0x000fe200078e00ff */
[----:B------:R-:W-:Y:S01]  /*1390*/  BSSY.RECONVERGENT B1, `(.L_x_12) ;  /* 0x000001a000017945 */ /* 0x000fe20003800200 */
[----:B------:R-:W-:Y:S01]  /*13a0*/  IMAD R6, R6, UR4, RZ ;  /* 0x0000000406067c24 */ /* 0x000fe2000f8e02ff */
[----:B--2---:R-:W1:Y:S03]  /*13b0*/  MUFU.RCP64H R3, R41 ;  /* 0x0000002900037308 */ /* 0x004e660000001800 */
[----:B-1----:R-:W-:-:S08]  /*13c0*/  DFMA R4, -R40, R2, 1 ;  /* 0x3ff000002804742b */ /* 0x002fd00000000102 */
[----:B------:R-:W-:-:S08]  /*13d0*/  DFMA R4, R4, R4, R4 ;  /* 0x000000040404722b */ /* 0x000fd00000000004 */
[----:B------:R-:W-:-:S08]  /*13e0*/  DFMA R4, R2, R4, R2 ;  /* 0x000000040204722b */ /* 0x000fd00000000002 */
[----:B------:R-:W-:-:S08]  /*13f0*/  DFMA R2, -R40, R4, 1 ;  /* 0x3ff000002802742b */ /* 0x000fd00000000104 */
[----:B------:R-:W-:-:S08]  /*1400*/  DFMA R4, R4, R2, R4 ;  /* 0x000000020404722b */ /* 0x000fd00000000004 */
[----:B---3--:R-:W-:-:S08]  /*1410*/  DMUL R60, R42, R4 ;  /* 0x000000042a3c7228 */ /* 0x008fd00000000000 */
[----:B------:R-:W-:-:S08]  /*1420*/  DFMA R2, -R40, R60, R42 ;  /* 0x0000003c2802722b */ /* 0x000fd0000000012a */
[----:B------:R-:W-:Y:S01]  /*1430*/  DFMA R60, R4, R2, R60 ;  /* 0x00000002043c722b */ /* 0x000fe2000000003c */
[----:B------:R-:W-:-:S09]  /*1440*/  FSETP.GEU.AND P1, PT, |R43|, 6.5827683646048100446e-37, PT ;  /* 0x036000002b00780b */ /* 0x000fd20003f2e200 */
[----:B------:R-:W-:-:S05]  /*1450*/  FFMA R0, RZ, R41, R61 ;  /* 0x00000029ff007223 */ /* 0x000fca000000003d */
[----:B------:R-:W-:Y:S01]  /*1460*/  FSETP.GT.AND P0, PT, |R0|, 1.469367938527859385e-39, PT ;  /* 0x001000000000780b */ /* 0x000fe20003f04200 */
[----:B------:R-:W-:Y:S02]  /*1470*/  IMAD R5, R57, UR4, RZ ;  /* 0x0000000439057c24 */ /* 0x000fe4000f8e02ff */
[----:B------:R-:W-:Y:S02]  /*1480*/  IMAD R4, R53, UR4, RZ ;  /* 0x0000000435047c24 */ /* 0x000fe4000f8e02ff */
[----:B------:R-:W-:-:S08]  /*1490*/  IMAD R3, R12, UR4, RZ ;  /* 0x000000040c037c24 */ /* 0x000fd0000f8e02ff */
[----:B0-----:R-:W-:Y:S05]  /*14a0*/  @P0 BRA P1, `(.L_x_13) ;  /* 0x0000000000200947 */ /* 0x001fea0000800000 */
[----:B------:R-:W-:Y:S01]  /*14b0*/  IMAD.MOV.U32 R48, RZ, RZ, R42 ;  /* 0x000000ffff307224 */ /* 0x000fe200078e002a */
[----:B------:R-:W-:Y:S01]  /*14c0*/  MOV R2, R43 ;  /* 0x0000002b00027202 */ /* 0x000fe20000000f00 */
[----:B------:R-:W-:Y:S01]  /*14d0*/  IMAD.MOV.U32 R0, RZ, RZ, R40 ;  /* 0x000000ffff007224 */ /* 0x000fe200078e0028 */
[----:B------:R-:W-:Y:S01]  /*14e0*/  MOV R58, 0x1510 ;  /* 0x00001510003a7802 */ /* 0x000fe20000000f00 */
[----:B------:R-:W-:-:S07]  /*14f0*/  IMAD.MOV.U32 R49, RZ, RZ, R41 ;  /* 0x000000ffff317224 */ /* 0x000fce00078e0029 */
[----:B-----5:R-:W-:Y:S05]  /*1500*/  CALL.REL.NOINC `($__internal_0_$__cuda_sm20_div_rn_f64_full) ;  /* 0x00000030000c7944 */ /* 0x020fea0003c00000 */
[----:B------:R-:W-:Y:S01]  /*1510*/  MOV R60, R2 ;  /* 0x00000002003c7202 */ /* 0x000fe20000000f00 */
[----:B------:R-:W-:-:S07]  /*1520*/  IMAD.MOV.U32 R61, RZ, RZ, R0 ;  /* 0x000000ffff3d7224 */ /* 0x000fce00078e0000 */
.L_x_13:
[----:B------:R-:W-:Y:S05]  /*1530*/  BSYNC.RECONVERGENT B1 ;  /* 0x0000000000017941 */ /* 0x000fea0003800200 */
.L_x_12:
[----:B------:R-:W0:Y:S01]  /*1540*/  MUFU.RCP64H R49, R41 ;  /* 0x0000002900317308 */ /* 0x000e220000001800 */
[----:B------:R-:W-:Y:S01]  /*1550*/  IMAD.MOV.U32 R48, RZ, RZ, 0x1 ;  /* 0x00000001ff307424 */ /* 0x000fe200078e00ff */
[----:B------:R-:W-:Y:S01]  /*1560*/  DMUL R60, R38, R60 ;  /* 0x0000003c263c7228 */ /* 0x000fe20000000000 */
[----:B------:R-:W-:Y:S07]  /*1570*/  BSSY.RECONVERGENT B1, `(.L_x_14) ;  /* 0x0000018000017945 */ /* 0x000fee0003800200 */
[----:B------:R-:W-:-:S02]  /*1580*/  DFMA R60, R30, R42, R60 ;  /* 0x0000002a1e3c722b */ /* 0x000fc4000000003c */
[----:B0-----:R-:W-:-:S06]  /*1590*/  DFMA R58, -R40, R48, 1 ;  /* 0x3ff00000283a742b */ /* 0x001fcc0000000130 */
[----:B-----5:R-:W-:Y:S02]  /*15a0*/  DMUL R60, R46, R60 ;  /* 0x0000003c2e3c7228 */ /* 0x020fe40000000000 */
[----:B------:R-:W-:-:S06]  /*15b0*/  DFMA R58, R58, R58, R58 ;  /* 0x0000003a3a3a722b */ /* 0x000fcc000000003a */
[----:B------:R-:W-:Y:S02]  /*15c0*/  DFMA R44, R60, -UR16, R44 ;  /* 0x800000103c2c7c2b */ /* 0x000fe4000800002c */
[----:B------:R-:W-:Y:S02]  /*15d0*/  DFMA R58, R48, R58, R48 ;  /* 0x0000003a303a722b */ /* 0x000fe40000000030 */
[----:B------:R-:W-:-:S06]  /*15e0*/  DMUL R48, R46, R42 ;  /* 0x0000002a2e307228 */ /* 0x000fcc0000000000 */
[----:B------:R-:W-:-:S04]  /*15f0*/  DFMA R50, -R40, R58, 1 ;  /* 0x3ff000002832742b */ /* 0x000fc8000000013a */
[----:B------:R-:W-:-:S04]  /*1600*/  FSETP.GEU.AND P1, PT, |R49|, 6.5827683646048100446e-37, PT ;  /* 0x036000003100780b */ /* 0x000fc80003f2e200 */
[----:B------:R-:W-:-:S08]  /*1610*/  DFMA R50, R58, R50, R58 ;  /* 0x000000323a32722b */ /* 0x000fd0000000003a */
[----:B------:R-:W-:-:S08]  /*1620*/  DMUL R58, R50, R48 ;  /* 0x00000030323a7228 */ /* 0x000fd00000000000 */
[----:B------:R-:W-:-:S08]  /*1630*/  DFMA R38, -R40, R58, R48 ;  /* 0x0000003a2826722b */ /* 0x000fd00000000130 */
[----:B------:R-:W-:-:S10]  /*1640*/  DFMA R38, R50, R38, R58 ;  /* 0x000000263226722b */ /* 0x000fd4000000003a */
[----:B------:R-:W-:-:S05]  /*1650*/  FFMA R0, RZ, R41, R39 ;  /* 0x00000029ff007223 */ /* 0x000fca0000000027 */
[----:B------:R-:W-:-:S13]  /*1660*/  FSETP.GT.AND P0, PT, |R0|, 1.469367938527859385e-39, PT ;  /* 0x001000000000780b */ /* 0x000fda0003f04200 */
[----:B------:R-:W-:Y:S05]  /*1670*/  @P0 BRA P1, `(.L_x_15) ;  /* 0x00000000001c0947 */ /* 0x000fea0000800000 */
[----:B------:R-:W-:Y:S01]  /*1680*/  MOV R2, R49 ;  /* 0x0000003100027202 */ /* 0x000fe20000000f00 */
[----:B------:R-:W-:Y:S01]  /*1690*/  IMAD.MOV.U32 R0, RZ, RZ, R40 ;  /* 0x000000ffff007224 */ /* 0x000fe200078e0028 */
[----:B------:R-:W-:Y:S01]  /*16a0*/  MOV R58, 0x16d0 ;  /* 0x000016d0003a7802 */ /* 0x000fe20000000f00 */
[----:B------:R-:W-:-:S07]  /*16b0*/  IMAD.MOV.U32 R49, RZ, RZ, R41 ;  /* 0x000000ffff317224 */ /* 0x000fce00078e0029 */
[----:B------:R-:W-:Y:S05]  /*16c0*/  CALL.REL.NOINC `($__internal_0_$__cuda_sm20_div_rn_f64_full) ;  /* 0x0000002c009c7944 */ /* 0x000fea0003c00000 */
[----:B------:R-:W-:Y:S01]  /*16d0*/  MOV R38, R2 ;  /* 0x0000000200267202 */ /* 0x000fe20000000f00 */
[----:B------:R-:W-:-:S07]  /*16e0*/  IMAD.MOV.U32 R39, RZ, RZ, R0 ;  /* 0x000000ffff277224 */ /* 0x000fce00078e0000 */
.L_x_15:
[----:B------:R-:W-:Y:S05]  /*16f0*/  BSYNC.RECONVERGENT B1 ;  /* 0x0000000000017941 */ /* 0x000fea0003800200 */
.L_x_14:
[----:B------:R-:W-:Y:S01]  /*1700*/  DFMA R46, R36, R38, R44 ;  /* 0x00000026242e722b */ /* 0x000fe2000000002c */
[----:B------:R-:W0:Y:S06]  /*1710*/  LDCU UR4, c[0x0][0x3d8] ;  /* 0x00007b00ff0477ac */ /* 0x000e2c0008000800 */
[----:B------:R1:W-:Y:S04]  /*1720*/  STG.E.64 desc[UR10][R32.64+0x8], R46 ;  /* 0x0000082e20007986 */ /* 0x0003e8000c101b0a */
[----:B------:R-:W2:Y:S04]  /*1730*/  LDG.E.64 R36, desc[UR10][R20.64] ;  /* 0x0000000a14247981 */ /* 0x000ea8000c1e1b00 */
[----:B------:R-:W2:Y:S01]  /*1740*/  LDG.E.64 R42, desc[UR10][R18.64] ;  /* 0x0000000a122a7981 */ /* 0x000ea2000c1e1b00 */
[----:B0-----:R-:W-:-:S03]  /*1750*/  UIADD3 UR4, UPT, UPT, UR4, -0x1, URZ ;  /* 0xffffffff04047890 */ /* 0x001fc6000fffe0ff */
[----:B------:R1:W5:Y:S03]  /*1760*/  LDG.E.64 R20, desc[UR10][R32.64+0x10] ;  /* 0x0000100a20147981 */ /* 0x000366000c1e1b00 */
[----:B------:R-:W-:-:S04]  /*1770*/  IMAD.U32 R39, RZ, RZ, UR4 ;  /* 0x00000004ff277e24 */ /* 0x000fc8000f8e00ff */
[----:B------:R-:W-:-:S05]  /*1780*/  IMAD.WIDE R34, R39, 0x8, R34 ;  /* 0x0000000827227825 */ /* 0x000fca00078e0222 */
[----:B------:R-:W3:Y:S01]  /*1790*/  LDG.E.64 R40, desc[UR10][R34.64] ;  /* 0x0000000a22287981 */ /* 0x000ee2000c1e1b00 */
[----:B------:R-:W0:Y:S01]  /*17a0*/  MUFU.RCP64H R45, UR19 ;  /* 0x00000013002d7d08 */ /* 0x000e220008001800 */
[----:B------:R-:W-:Y:S01]  /*17b0*/  MOV R38, UR18 ;  /* 0x0000001200267c02 */ /* 0x000fe20008000f00 */
[----:B------:R-:W-:Y:S02]  /*17c0*/  IMAD.U32 R39, RZ, RZ, UR19 ;  /* 0x00000013ff277e24 */ /* 0x000fe4000f8e00ff */
[----:B------:R-:W-:-:S06]  /*17d0*/  IMAD.MOV.U32 R44, RZ, RZ, 0x1 ;  /* 0x00000001ff2c7424 */ /* 0x000fcc00078e00ff */
[----:B0-----:R-:W-:-:S08]  /*17e0*/  DFMA R38, R44, -R38, 1 ;  /* 0x3ff000002c26742b */ /* 0x001fd00000000826 */
[----:B------:R-:W-:-:S08]  /*17f0*/  DFMA R38, R38, R38, R38 ;  /* 0x000000262626722b */ /* 0x000fd00000000026 */
[----:B------:R-:W-:Y:S01]  /*1800*/  DFMA R44, R44, R38, R44 ;  /* 0x000000262c2c722b */ /* 0x000fe2000000002c */
[----:B------:R-:W-:Y:S01]  /*1810*/  MOV R38, UR18 ;  /* 0x0000001200267c02 */ /* 0x000fe20008000f00 */
[----:B------:R-:W-:-:S06]  /*1820*/  IMAD.U32 R39, RZ, RZ, UR19 ;  /* 0x00000013ff277e24 */ /* 0x000fcc000f8e00ff */
[----:B------:R-:W-:-:S08]  /*1830*/  DFMA R38, R44, -R38, 1 ;  /* 0x3ff000002c26742b */ /* 0x000fd00000000826 */
[----:B------:R-:W-:Y:S01]  /*1840*/  DFMA R38, R44, R38, R44 ;  /* 0x000000262c26722b */ /* 0x000fe2000000002c */
[----:B------:R-:W-:Y:S01]  /*1850*/  BSSY.RECONVERGENT B1, `(.L_x_16) ;  /* 0x0000017000017945 */ /* 0x000fe20003800200 */
[----:B--2---:R-:W-:-:S08]  /*1860*/  DADD R42, R42, -R36 ;  /* 0x000000002a2a7229 */ /* 0x004fd00000000824 */
[----:B------:R-:W-:-:S08]  /*1870*/  DMUL R44, R38, R42 ;  /* 0x0000002a262c7228 */ /* 0x000fd00000000000 */
[----:B------:R-:W-:-:S08]  /*1880*/  DFMA R36, R44, -UR18, R42 ;  /* 0x800000122c247c2b */ /* 0x000fd0000800002a */
[----:B------:R-:W-:Y:S01]  /*1890*/  DFMA R38, R38, R36, R44 ;  /* 0x000000242626722b */ /* 0x000fe2000000002c */
[----:B------:R-:W-:-:S09]  /*18a0*/  FSETP.GEU.AND P1, PT, |R43|, 6.5827683646048100446e-37, PT ;  /* 0x036000002b00780b */ /* 0x000fd20003f2e200 */
[----:B------:R-:W-:-:S05]  /*18b0*/  FFMA R0, RZ, UR19, R39 ;  /* 0x00000013ff007c23 */ /* 0x000fca0008000027 */
[----:B------:R-:W-:Y:S01]  /*18c0*/  FSETP.GT.AND P0, PT, |R0|, 1.469367938527859385e-39, PT ;  /* 0x001000000000780b */ /* 0x000fe20003f04200 */
[----:B---3--:R-:W-:-:S08]  /*18d0*/  DADD R36, R40, R40 ;  /* 0x0000000028247229 */ /* 0x008fd00000000028 */
[----:B------:R-:W-:-:S04]  /*18e0*/  DMUL R36, R36, UR16 ;  /* 0x0000001024247c28 */ /* 0x000fc80008000000 */
[----:B-1----:R-:W-:Y:S07]  /*18f0*/  @P0 BRA P1, `(.L_x_17) ;  /* 0x0000000000300947 */ /* 0x002fee0000800000 */
[----:B------:R-:W-:Y:S01]  /*1900*/  IMAD.U32 R39, RZ, RZ, UR19 ;  /* 0x00000013ff277e24 */ /* 0x000fe2000f8e00ff */
[----:B------:R-:W-:Y:S01]  /*1910*/  MOV R41, UR19 ;  /* 0x0000001300297c02 */ /* 0x000fe20008000f00 */
[----:B------:R-:W-:Y:S01]  /*1920*/  IMAD.U32 R40, RZ, RZ, UR18 ;  /* 0x00000012ff287e24 */ /* 0x000fe2000f8e00ff */
[----:B------:R-:W-:Y:S01]  /*1930*/  MOV R48, R42 ;  /* 0x0000002a00307202 */ /* 0x000fe20000000f00 */
[----:B------:R-:W-:Y:S01]  /*1940*/  IMAD.U32 R38, RZ, RZ, UR18 ;  /* 0x00000012ff267e24 */ /* 0x000fe2000f8e00ff */
[----:B------:R-:W-:Y:S01]  /*1950*/  MOV R49, R39 ;  /* 0x0000002700317202 */ /* 0x000fe20000000f00 */
[----:B------:R-:W-:Y:S01]  /*1960*/  IMAD.MOV.U32 R2, RZ, RZ, R43 ;  /* 0x000000ffff027224 */ /* 0x000fe200078e002b */
[----:B------:R-:W-:Y:S01]  /*1970*/  MOV R58, 0x19a0 ;  /* 0x000019a0003a7802 */ /* 0x000fe20000000f00 */
[----:B------:R-:W-:-:S07]  /*1980*/  IMAD.MOV.U32 R0, RZ, RZ, R40 ;  /* 0x000000ffff007224 */ /* 0x000fce00078e0028 */
[----:B-----5:R-:W-:Y:S05]  /*1990*/  CALL.REL.NOINC `($__internal_0_$__cuda_sm20_div_rn_f64_full) ;  /* 0x0000002800e87944 */ /* 0x020fea0003c00000 */
[----:B------:R-:W-:Y:S02]  /*19a0*/  IMAD.MOV.U32 R38, RZ, RZ, R2 ;  /* 0x000000ffff267224 */ /* 0x000fe400078e0002 */
[----:B------:R-:W-:-:S07]  /*19b0*/  IMAD.MOV.U32 R39, RZ, RZ, R0 ;  /* 0x000000ffff277224 */ /* 0x000fce00078e0000 */
.L_x_17:
[----:B------:R-:W-:Y:S05]  /*19c0*/  BSYNC.RECONVERGENT B1 ;  /* 0x0000000000017941 */ /* 0x000fea0003800200 */
.L_x_16:
[----:B------:R-:W-:Y:S01]  /*19d0*/  UMOV UR6, 0x55555555 ;  /* 0x5555555500067882 */ /* 0x000fe20000000000 */
[----:B------:R-:W-:Y:S02]  /*19e0*/  UMOV UR7, 0x3fd55555 ;  /* 0x3fd5555500077882 */ /* 0x000fe40000000000 */
[----:B------:R-:W-:-:S08]  /*19f0*/  DFMA R38, R30, -UR6, R38 ;  /* 0x800000061e267c2b */ /* 0x000fd00008000026 */
[----:B-----5:R-:W-:-:S07]  /*1a00*/  DFMA R42, R36, R38, R20 ;  /* 0x00000026242a722b */ /* 0x020fce0000000014 */
[----:B------:R0:W-:Y:S04]  /*1a10*/  STG.E.64 desc[UR10][R32.64+0x10], R42 ;  /* 0x0000102a20007986 */ /* 0x0001e8000c101b0a */
[----:B------:R-:W2:Y:S04]  /*1a20*/  LDG.E.64 R38, desc[UR10][R24.64] ;  /* 0x0000000a18267981 */ /* 0x000ea8000c1e1b00 */
[----:B------:R-:W2:Y:S04]  /*1a30*/  LDG.E.64 R36, desc[UR10][R22.64] ;  /* 0x0000000a16247981 */ /* 0x000ea8000c1e1b00 */
[----:B------:R-:W3:Y:S04]  /*1a40*/  LDG.E.64 R20, desc[UR10][R34.64] ;  /* 0x0000000a22147981 */ /* 0x000ee8000c1e1b00 */
[----:B------:R1:W5:Y:S01]  /*1a50*/  LDG.E.64 R24, desc[UR10][R32.64+0x18] ;  /* 0x0000180a20187981 */ /* 0x000362000c1e1b00 */
[----:B------:R-:W4:Y:S01]  /*1a60*/  MUFU.RCP64H R41, UR13 ;  /* 0x0000000d00297d08 */ /* 0x000f220008001800 */
[----:B------:R-:W-:Y:S01]  /*1a70*/  MOV R44, UR12 ;  /* 0x0000000c002c7c02 */ /* 0x000fe20008000f00 */
[----:B------:R-:W-:Y:S01]  /*1a80*/  IMAD.U32 R45, RZ, RZ, UR13 ;  /* 0x0000000dff2d7e24 */ /* 0x000fe2000f8e00ff */
[----:B0-----:R-:W-:Y:S01]  /*1a90*/  MOV R42, UR12 ;  /* 0x0000000c002a7c02 */ /* 0x001fe20008000f00 */
[----:B------:R-:W-:Y:S01]  /*1aa0*/  IMAD.MOV.U32 R40, RZ, RZ, 0x1 ;  /* 0x00000001ff287424 */ /* 0x000fe200078e00ff */
[----:B------:R-:W-:Y:S01]  /*1ab0*/  BSSY.RECONVERGENT B1, `(.L_x_18) ;  /* 0x000001c000017945 */ /* 0x000fe20003800200 */
[----:B------:R-:W-:-:S04]  /*1ac0*/  IMAD.U32 R43, RZ, RZ, UR13 ;  /* 0x0000000dff2b7e24 */ /* 0x000fc8000f8e00ff */
[----:B----4-:R-:W-:-:S08]  /*1ad0*/  DFMA R44, R40, -R44, 1 ;  /* 0x3ff00000282c742b */ /* 0x010fd0000000082c */
[----:B------:R-:W-:-:S08]  /*1ae0*/  DFMA R44, R44, R44, R44 ;  /* 0x0000002c2c2c722b */ /* 0x000fd0000000002c */
[----:B------:R-:W-:-:S08]  /*1af0*/  DFMA R40, R40, R44, R40 ;  /* 0x0000002c2828722b */ /* 0x000fd00000000028 */
[----:B------:R-:W-:-:S08]  /*1b00*/  DFMA R42, R40, -R42, 1 ;  /* 0x3ff00000282a742b */ /* 0x000fd0000000082a */
[----:B------:R-:W-:Y:S02]  /*1b10*/  DFMA R40, R40, R42, R40 ;  /* 0x0000002a2828722b */ /* 0x000fe40000000028 */
[----:B--2---:R-:W-:Y:S02]  /*1b20*/  DADD R38, R36, -R38 ;  /* 0x0000000024267229 */ /* 0x004fe40000000826 */
[----:B---3--:R-:W-:-:S06]  /*1b30*/  DADD R20, R20, R20 ;  /* 0x0000000014147229 */ /* 0x008fcc0000000014 */
[----:B------:R-:W-:Y:S02]  /*1b40*/  DMUL R36, R40, R38 ;  /* 0x0000002628247228 */ /* 0x000fe40000000000 */
[----:B------:R-:W-:Y:S01]  /*1b50*/  FSETP.GEU.AND P1, PT, |R39|, 6.5827683646048100446e-37, PT ;  /* 0x036000002700780b */ /* 0x000fe20003f2e200 */
[----:B------:R-:W-:-:S05]  /*1b60*/  DMUL R20, R20, UR16 ;  /* 0x0000001014147c28 */ /* 0x000fca0008000000 */
[----:B------:R-:W-:-:S08]  /*1b70*/  DFMA R42, R36, -UR12, R38 ;  /* 0x8000000c242a7c2b */ /* 0x000fd00008000026 */
[----:B------:R-:W-:-:S10]  /*1b80*/  DFMA R36, R40, R42, R36 ;  /* 0x0000002a2824722b */ /* 0x000fd40000000024 */
[----:B------:R-:W-:-:S05]  /*1b90*/  FFMA R0, RZ, UR13, R37 ;  /* 0x0000000dff007c23 */ /* 0x000fca0008000025 */
[----:B------:R-:W-:-:S13]  /*1ba0*/  FSETP.GT.AND P0, PT, |R0|, 1.469367938527859385e-39, PT ;  /* 0x001000000000780b */ /* 0x000fda0003f04200 */
[----:B-1----:R-:W-:Y:S05]  /*1bb0*/  @P0 BRA P1, `(.L_x_19) ;  /* 0x00000000002c0947 */ /* 0x002fea0000800000 */
[----:B------:R-:W-:Y:S01]  /*1bc0*/  IMAD.U32 R36, RZ, RZ, UR12 ;  /* 0x0000000cff247e24 */ /* 0x000fe2000f8e00ff */
[----:B------:R-:W-:Y:S01]  /*1bd0*/  MOV R37, UR13 ;  /* 0x0000000d00257c02 */ /* 0x000fe20008000f00 */
[----:B------:R-:W-:Y:S01]  /*1be0*/  IMAD.U32 R48, RZ, RZ, UR12 ;  /* 0x0000000cff307e24 */ /* 0x000fe2000f8e00ff */
[----:B------:R-:W-:Y:S01]  /*1bf0*/  MOV R48, R38 ;  /* 0x0000002600307202 */ /* 0x000fe20000000f00 */
[----:B------:R-:W-:Y:S01]  /*1c00*/  IMAD.U32 R49, RZ, RZ, UR13 ;  /* 0x0000000dff317e24 */ /* 0x000fe2000f8e00ff */
[----:B------:R-:W-:Y:S01]  /*1c10*/  MOV R58, 0x1c50 ;  /* 0x00001c50003a7802 */ /* 0x000fe20000000f00 */
[----:B------:R-:W-:Y:S02]  /*1c20*/  IMAD.MOV.U32 R2, RZ, RZ, R39 ;  /* 0x000000ffff027224 */ /* 0x000fe400078e0027 */
[----:B------:R-:W-:-:S07]  /*1c30*/  IMAD.MOV.U32 R0, RZ, RZ, R36 ;  /* 0x000000ffff007224 */ /* 0x000fce00078e0024 */
[----:B-----5:R-:W-:Y:S05]  /*1c40*/  CALL.REL.NOINC `($__internal_0_$__cuda_sm20_div_rn_f64_full) ;  /* 0x00000028003c7944 */ /* 0x020fea0003c00000 */
[----:B------:R-:W-:Y:S01]  /*1c50*/  MOV R36, R2 ;  /* 0x0000000200247202 */ /* 0x000fe20000000f00 */
[----:B------:R-:W-:-:S07]  /*1c60*/  IMAD.MOV.U32 R37, RZ, RZ, R0 ;  /* 0x000000ffff257224 */ /* 0x000fce00078e0000 */
.L_x_19:
[----:B------:R-:W-:Y:S05]  /*1c70*/  BSYNC.RECONVERGENT B1 ;  /* 0x0000000000017941 */ /* 0x000fea0003800200 */
.L_x_18:
[----:B------:R-:W-:Y:S01]  /*1c80*/  UMOV UR6, 0x55555555 ;  /* 0x5555555500067882 */ /* 0x000fe20000000000 */
[----:B------:R-:W-:Y:S02]  /*1c90*/  UMOV UR7, 0x3fd55555 ;  /* 0x3fd5555500077882 */ /* 0x000fe40000000000 */
[----:B------:R-:W-:-:S08]  /*1ca0*/  DFMA R36, R30, -UR6, R36 ;  /* 0x800000061e247c2b */ /* 0x000fd00008000024 */
[----:B-----5:R-:W-:Y:S01]  /*1cb0*/  DFMA R40, R20, R36, R24 ;  /* 0x000000241428722b */ /* 0x020fe20000000018 */
[----:B------:R-:W5:Y:S06]  /*1cc0*/  LDG.E.64 R24, desc[UR10][R32.64+0x20] ;  /* 0x0000200a20187981 */ /* 0x000f6c000c1e1b00 */
[----:B------:R0:W-:Y:S04]  /*1cd0*/  STG.E.64 desc[UR10][R32.64+0x18], R40 ;  /* 0x0000182820007986 */ /* 0x0001e8000c101b0a */
[----:B------:R1:W2:Y:S04]  /*1ce0*/  LDG.E.64 R48, desc[UR10][R28.64] ;  /* 0x0000000a1c307981 */ /* 0x0002a8000c1e1b00 */
[----:B------:R-:W2:Y:S04]  /*1cf0*/  LDG.E.64 R36, desc[UR10][R26.64] ;  /* 0x0000000a1a247981 */ /* 0x000ea8000c1e1b00 */
[----:B------:R-:W3:Y:S01]  /*1d00*/  LDG.E.64 R20, desc[UR10][R34.64] ;  /* 0x0000000a22147981 */ /* 0x000ee2000c1e1b00 */
[----:B------:R-:W4:Y:S01]  /*1d10*/  MUFU.RCP64H R39, UR15 ;  /* 0x0000000f00277d08 */ /* 0x000f220008001800 */
[----:B------:R-:W-:Y:S01]  /*1d20*/  IMAD.U32 R42, RZ, RZ, UR14 ;  /* 0x0000000eff2a7e24 */ /* 0x000fe2000f8e00ff */
[----:B------:R-:W-:Y:S01]  /*1d30*/  MOV R43, UR15 ;  /* 0x0000000f002b7c02 */ /* 0x000fe20008000f00 */
[----:B------:R-:W-:-:S06]  /*1d40*/  IMAD.MOV.U32 R38, RZ, RZ, 0x1 ;  /* 0x00000001ff267424 */ /* 0x000fcc00078e00ff */
[----:B----4-:R-:W-:-:S08]  /*1d50*/  DFMA R42, R38, -R42, 1 ;  /* 0x3ff00000262a742b */ /* 0x010fd0000000082a */
[----:B------:R-:W-:-:S08]  /*1d60*/  DFMA R42, R42, R42, R42 ;  /* 0x0000002a2a2a722b */ /* 0x000fd0000000002a */
[----:B------:R-:W-:Y:S01]  /*1d70*/  DFMA R42, R38, R42, R38 ;  /* 0x0000002a262a722b */ /* 0x000fe20000000026 */
[----:B------:R-:W-:Y:S01]  /*1d80*/  IMAD.U32 R38, RZ, RZ, UR14 ;  /* 0x0000000eff267e24 */ /* 0x000fe2000f8e00ff */
[----:B------:R-:W-:-:S06]  /*1d90*/  MOV R39, UR15 ;  /* 0x0000000f00277c02 */ /* 0x000fcc0008000f00 */
[----:B-1----:R-:W-:-:S08]  /*1da0*/  DFMA R28, R42, -R38, 1 ;  /* 0x3ff000002a1c742b */ /* 0x002fd00000000826 */
        /* <DEDUP_REMOVED lines=11> */
[----:B0-----:R-:W-:Y:S07]  /*1e60*/  @P0 BRA P1, `(.L_x_21) ;  /* 0x00000000002c0947 */ /* 0x001fee0000800000 */
        /* <DEDUP_REMOVED lines=8> */
[----:B-----5:R-:W-:Y:S05]  /*1ef0*/  CALL.REL.NOINC `($__internal_0_$__cuda_sm20_div_rn_f64_full) ;  /* 0x0000002400907944 */ /* 0x020fea0003c00000 */
[----:B------:R-:W-:Y:S01]  /*1f00*/  IMAD.MOV.U32 R28, RZ, RZ, R2 ;  /* 0x000000ffff1c7224 */ /* 0x000fe200078e0002 */
[----:B------:R-:W-:-:S07]  /*1f10*/  MOV R29, R0 ;  /* 0x00000000001d7202 */ /* 0x000fce0000000f00 */
.L_x_21:
[----:B------:R-:W-:Y:S05]  /*1f20*/  BSYNC.RECONVERGENT B1 ;  /* 0x0000000000017941 */ /* 0x000fea0003800200 */
.L_x_20:
[----:B------:R-:W0:Y:S01]  /*1f30*/  LDCU.64 UR6, c[0x0][0x3b8] ;  /* 0x00007700ff0677ac */ /* 0x000e220008000a00 */
[----:B------:R-:W-:Y:S01]  /*1f40*/  IADD3 R0, PT, PT, R55, R52, -R54 ;  /* 0x0000003437007210 */ /* 0x000fe20007ffe836 */
[----:B------:R-:W-:Y:S01]  /*1f50*/  BSSY.RECONVERGENT B1, `(.L_x_22) ;  /* 0x0000092000017945 */ /* 0x000fe20003800200 */
[----:B------:R-:W-:Y:S01]  /*1f60*/  UMOV UR8, 0x55555555 ;  /* 0x5555555500087882 */ /* 0x000fe20000000000 */
[----:B------:R-:W-:Y:S01]  /*1f70*/  UMOV UR9, 0x3fd55555 ;  /* 0x3fd5555500097882 */ /* 0x000fe20000000000 */
[----:B------:R-:W1:Y:S01]  /*1f80*/  LDCU UR20, c[0x0][0x3c8] ;  /* 0x00007900ff1477ac */ /* 0x000e620008000800 */
[----:B------:R-:W-:Y:S01]  /*1f90*/  DFMA R28, R30, -UR8, R28 ;  /* 0x800000081e1c7c2b */ /* 0x000fe2000800001c */
[----:B------:R-:W2:Y:S07]  /*1fa0*/  LDCU UR8, c[0x0][0x3c0] ;  /* 0x00007800ff0877ac */ /* 0x000eae0008000800 */
[----:B-----5:R-:W-:Y:S01]  /*1fb0*/  DFMA R20, R20, R28, R24 ;  /* 0x0000001c1414722b */ /* 0x020fe20000000018 */
[----:B------:R-:W3:Y:S01]  /*1fc0*/  LDC.64 R24, c[0x0][0x3a0] ;  /* 0x0000e800ff187b82 */ /* 0x000ee20000000a00 */
[----:B0-----:R-:W-:Y:S01]  /*1fd0*/  ISETP.GE.AND P0, PT, R56, UR6, PT ;  /* 0x0000000638007c0c */ /* 0x001fe2000bf06270 */
[----:B------:R-:W-:-:S02]  /*1fe0*/  UIADD3 UR5, UPT, UPT, UR7, -0x1, URZ ;  /* 0xffffffff07057890 */ /* 0x000fc4000fffe0ff */
[----:B------:R-:W-:Y:S01]  /*1ff0*/  UIADD3 UR9, UPT, UPT, UR6, -0x1, URZ ;  /* 0xffffffff06097890 */ /* 0x000fe2000fffe0ff */
[----:B------:R-:W-:Y:S01]  /*2000*/  ISETP.LT.U32.AND P0, PT, R57, 0x7fffffff, !P0 ;  /* 0x7fffffff3900780c */ /* 0x000fe20004701070 */
[----:B------:R-:W-:Y:S01]  /*2010*/  UIADD3 UR6, UPT, UPT, UR6, 0x1, URZ ;  /* 0x0000000106067890 */ /* 0x000fe2000fffe0ff */
[----:B------:R3:W-:Y:S02]  /*2020*/  STG.E.64 desc[UR10][R32.64+0x20], R20 ;  /* 0x0000201420007986 */ /* 0x0007e4000c101b0a */
[----:B------:R-:W-:Y:S01]  /*2030*/  ISETP.LT.U32.AND P1, PT, R55, UR5, P0 ;  /* 0x0000000537007c0c */ /* 0x000fe20008721070 */
[----:B------:R-:W-:Y:S01]  /*2040*/  IMAD R0, R0, UR9, R57 ;  /* 0x0000000900007c24 */ /* 0x000fe2000f8e0239 */
[----:B--2---:R-:W-:Y:S02]  /*2050*/  UIADD3 UR5, UPT, UPT, UR8, -0x1, URZ ;  /* 0xffffffff08057890 */ /* 0x004fe4000fffe0ff */
[----:B------:R-:W-:Y:S01]  /*2060*/  ISETP.EQ.OR P2, PT, R54, RZ, !P1 ;  /* 0x000000ff3600720c */ /* 0x000fe20004f42670 */
[----:B-1----:R-:W-:-:S03]  /*2070*/  IMAD R29, R0, UR20, RZ ;  /* 0x00000014001d7c24 */ /* 0x002fc6000f8e02ff */
[C---:B------:R-:W-:Y:S02]  /*2080*/  ISETP.GE.U32.OR P2, PT, R54.reuse, UR5, P2 ;  /* 0x0000000536007c0c */ /* 0x040fe40009746470 */
[----:B------:R-:W-:Y:S01]  /*2090*/  ISETP.GE.U32.AND P1, PT, R54, UR5, PT ;  /* 0x0000000536007c0c */ /* 0x000fe2000bf26070 */
[----:B---3--:R-:W-:-:S10]  /*20a0*/  IMAD.WIDE R20, R29, 0x8, R24 ;  /* 0x000000081d147825 */ /* 0x008fd400078e0218 */
[----:B------:R-:W-:Y:S05]  /*20b0*/  @P2 BRA `(.L_x_23) ;  /* 0x0000000400ec2947 */ /* 0x000fea0003800000 */
[----:B------:R-:W0:Y:S01]  /*20c0*/  LDCU UR7, c[0x0][0x3c4] ;  /* 0x00007880ff0777ac */ /* 0x000e220008000800 */
[----:B------:R-:W-:Y:S01]  /*20d0*/  SHF.R.S32.HI R24, RZ, 0x1f, R3 ;  /* 0x0000001fff187819 */ /* 0x000fe20000011403 */
[----:B------:R-:W2:Y:S01]  /*20e0*/  LDG.E.64 R34, desc[UR10][R34.64] ;  /* 0x0000000a22227981 */ /* 0x000ea2000c1e1b00 */
[----:B------:R-:W-:Y:S01]  /*20f0*/  SHF.R.S32.HI R25, RZ, 0x1f, R4 ;  /* 0x0000001fff197819 */ /* 0x000fe20000011404 */
[----:B------:R-:W1:Y:S01]  /*2100*/  LDCU.64 UR20, c[0x0][0x398] ;  /* 0x00007300ff1477ac */ /* 0x000e620008000a00 */
[----:B------:R-:W-:Y:S01]  /*2110*/  SHF.R.S32.HI R30, RZ, 0x1f, R5 ;  /* 0x0000001fff1e7819 */ /* 0x000fe20000011405 */
[----:B0-----:R-:W-:Y:S02]  /*2120*/  VIADD R0, R5, UR7 ;  /* 0x0000000705007c36 */ /* 0x001fe40008000000 */
[----:B------:R-:W-:Y:S01]  /*2130*/  IMAD R2, R11, UR7, RZ ;  /* 0x000000070b027c24 */ /* 0x000fe2000f8e02ff */
[----:B------:R-:W0:Y:S02]  /*2140*/  LDCU UR7, c[0x0][0x3cc] ;  /* 0x00007980ff0777ac */ /* 0x000e240008000800 */
[----:B------:R-:W-:-:S02]  /*2150*/  SHF.R.S32.HI R31, RZ, 0x1f, R0 ;  /* 0x0000001fff1f7819 */ /* 0x000fc40000011400 */
[----:B------:R-:W-:-:S04]  /*2160*/  IADD3 R29, P2, P3, R3, R0, R4 ;  /* 0x00000000031d7210 */ /* 0x000fc80007b5e004 */
[----:B------:R-:W-:Y:S02]  /*2170*/  IADD3.X R36, PT, PT, R24, R31, R25, P2, P3 ;  /* 0x0000001f18247210 */ /* 0x000fe400017e6419 */
[C---:B-1----:R-:W-:Y:S02]  /*2180*/  LEA R28, P2, R29.reuse, UR20, 0x3 ;  /* 0x000000141d1c7c11 */ /* 0x042fe4000f8418ff */
[----:B------:R-:W-:Y:S02]  /*2190*/  SHF.R.S32.HI R25, RZ, 0x1f, R2 ;  /* 0x0000001fff197819 */ /* 0x000fe40000011402 */
[----:B------:R-:W-:Y:S02]  /*21a0*/  LEA.HI.X R29, R29, UR21, R36, 0x3, P2 ;  /* 0x000000151d1d7c11 */ /* 0x000fe400090f1c24 */
[----:B------:R-:W-:-:S04]  /*21b0*/  IADD3 R37, P3, P4, R3, R5, R2 ;  /* 0x0000000503257210 */ /* 0x000fc80007c7e002 */
[C-C-:B------:R-:W-:Y:S01]  /*21c0*/  IADD3.X R30, PT, PT, R24.reuse, R30, R25.reuse, P3, P4 ;  /* 0x0000001e181e7210 */ /* 0x140fe20001fe8419 */
[----:B------:R-:W3:Y:S01]  /*21d0*/  LDG.E.64 R28, desc[UR10][R28.64+0x28] ;  /* 0x0000280a1c1c7981 */ /* 0x000ee2000c1e1b00 */
[----:B------:R-:W-:Y:S02]  /*21e0*/  LEA R36, P2, R37, UR20, 0x3 ;  /* 0x0000001425247c11 */ /* 0x000fe4000f8418ff */
[----:B------:R-:W-:Y:S02]  /*21f0*/  IADD3 R0, P3, P4, R3, R0, R2 ;  /* 0x0000000003007210 */ /* 0x000fe40007c7e002 */
[----:B------:R-:W-:Y:S02]  /*2200*/  LEA.HI.X R37, R37, UR21, R30, 0x3, P2 ;  /* 0x0000001525257c11 */ /* 0x000fe400090f1c1e */
[----:B------:R-:W-:Y:S02]  /*2210*/  IADD3.X R25, PT, PT, R24, R31, R25, P3, P4 ;  /* 0x0000001f18197210 */ /* 0x000fe40001fe8419 */
[C---:B------:R-:W-:Y:S01]  /*2220*/  LEA R40, P2, R0.reuse, UR20, 0x3 ;  /* 0x0000001400287c11 */ /* 0x040fe2000f8418ff */
[----:B------:R-:W1:Y:S01]  /*2230*/  LDC.64 R30, c[0x0][0x380] ;  /* 0x0000e000ff1e7b82 */ /* 0x000e620000000a00 */
[----:B------:R-:W4:Y:S02]  /*2240*/  LDG.E.64 R36, desc[UR10][R36.64+0x28] ;  /* 0x0000280a24247981 */ /* 0x000f24000c1e1b00 */
[----:B------:R-:W-:Y:S01]  /*2250*/  LEA.HI.X R41, R0, UR21, R25, 0x3, P2 ;  /* 0x0000001500297c11 */ /* 0x000fe200090f1c19 */
[----:B------:R-:W-:-:S04]  /*2260*/  VIADD R0, R17, UR6 ;  /* 0x0000000611007c36 */ /* 0x000fc80008000000 */
[----:B------:R-:W4:Y:S01]  /*2270*/  LDC.64 R24, c[0x0][0x3b0] ;  /* 0x0000ec00ff187b82 */ /* 0x000f220000000a00 */
[----:B------:R-:W2:Y:S01]  /*2280*/  LDG.E.64 R40, desc[UR10][R40.64+0x28] ;  /* 0x0000280a28287981 */ /* 0x000ea2000c1e1b00 */
[----:B0-----:R-:W-:-:S04]  /*2290*/  IMAD R15, R0, UR7, R15 ;  /* 0x00000007000f7c24 */ /* 0x001fc8000f8e020f */
[----:B------:R-:W-:-:S04]  /*22a0*/  IMAD R15, R16, UR7, R15 ;  /* 0x00000007100f7c24 */ /* 0x000fc8000f8e020f */
[----:B-1----:R-:W-:Y:S02]  /*22b0*/  IMAD.WIDE R16, R15, 0x8, R30 ;  /* 0x000000080f107825 */ /* 0x002fe400078e021e */
[----:B------:R-:W2:Y:S04]  /*22c0*/  LDG.E.64 R30, desc[UR10][R18.64] ;  /* 0x0000000a121e7981 */ /* 0x000ea8000c1e1b00 */
[----:B------:R-:W2:Y:S01]  /*22d0*/  LDG.E.64 R16, desc[UR10][R16.64] ;  /* 0x0000000a10107981 */ /* 0x000ea2000c1e1b00 */
[----:B---3--:R-:W0:Y:S08]  /*22e0*/  F2I.F64.TRUNC R28, R28 ;  /* 0x0000001c001c7311 */ /* 0x008e30000030d100 */
[----:B----4-:R-:W1:Y:S01]  /*22f0*/  F2I.F64.TRUNC R0, R36 ;  /* 0x0000002400007311 */ /* 0x010e62000030d100 */
[----:B0-----:R-:W-:-:S02]  /*2300*/  IADD3 R39, PT, PT, R28, UR4, RZ ;  /* 0x000000041c277c10 */ /* 0x001fc4000fffe0ff */
[----:B------:R-:W5:Y:S05]  /*2310*/  LDG.E.64 R28, desc[UR10][R20.64] ;  /* 0x0000000a141c7981 */ /* 0x000f6a000c1e1b00 */
[----:B--2---:R-:W0:Y:S01]  /*2320*/  F2I.F64.TRUNC R40, R40 ;  /* 0x0000002800287311 */ /* 0x004e22000030d100 */
[----:B------:R-:W-:-:S04]  /*2330*/  IMAD.WIDE R38, R39, 0x8, R24 ;  /* 0x0000000827267825 */ /* 0x000fc800078e0218 */
[----:B-1----:R-:W-:Y:S02]  /*2340*/  VIADD R43, R0, UR4 ;  /* 0x00000004002b7c36 */ /* 0x002fe40008000000 */
[----:B------:R-:W2:Y:S02]  /*2350*/  LDG.E.64 R38, desc[UR10][R38.64] ;  /* 0x0000000a26267981 */ /* 0x000ea4000c1e1b00 */
[----:B------:R-:W-:-:S04]  /*2360*/  IMAD.WIDE R42, R43, 0x8, R24 ;  /* 0x000000082b2a7825 */ /* 0x000fc800078e0218 */
[----:B0-----:R-:W-:Y:S01]  /*2370*/  VIADD R15, R40, UR4 ;  /* 0x00000004280f7c36 */ /* 0x001fe20008000000 */
[----:B------:R0:W3:Y:S03]  /*2380*/  LDG.E.64 R36, desc[UR10][R42.64] ;  /* 0x0000000a2a247981 */ /* 0x0000e6000c1e1b00 */
[----:B------:R-:W-:-:S06]  /*2390*/  IMAD.WIDE R24, R15, 0x8, R24 ;  /* 0x000000080f187825 */ /* 0x000fcc00078e0218 */
[----:B------:R-:W4:Y:S01]  /*23a0*/  LDG.E.64 R24, desc[UR10][R24.64] ;  /* 0x0000000a18187981 */ /* 0x000f22000c1e1b00 */
[----:B------:R-:W1:Y:S01]  /*23b0*/  MUFU.RCP64H R41, UR13 ;  /* 0x0000000d00297d08 */ /* 0x000e620008001800 */
[----:B------:R-:W-:Y:S01]  /*23c0*/  MOV R44, UR12 ;  /* 0x0000000c002c7c02 */ /* 0x000fe20008000f00 */
[----:B------:R-:W-:Y:S02]  /*23d0*/  IMAD.U32 R45, RZ, RZ, UR13 ;  /* 0x0000000dff2d7e24 */ /* 0x000fe4000f8e00ff */
[----:B------:R-:W-:-:S06]  /*23e0*/  IMAD.MOV.U32 R40, RZ, RZ, 0x1 ;  /* 0x00000001ff287424 */ /* 0x000fcc00078e00ff */
[----:B-1----:R-:W-:-:S08]  /*23f0*/  DFMA R44, R40, -R44, 1 ;  /* 0x3ff00000282c742b */ /* 0x002fd0000000082c */
[----:B------:R-:W-:-:S08]  /*2400*/  DFMA R44, R44, R44, R44 ;  /* 0x0000002c2c2c722b */ /* 0x000fd0000000002c */
[----:B------:R-:W-:Y:S01]  /*2410*/  DFMA R40, R40, R44, R40 ;  /* 0x0000002c2828722b */ /* 0x000fe20000000028 */
[----:B------:R-:W-:Y:S01]  /*2420*/  MOV R44, UR12 ;  /* 0x0000000c002c7c02 */ /* 0x000fe20008000f00 */
[----:B------:R-:W-:-:S06]  /*2430*/  IMAD.U32 R45, RZ, RZ, UR13 ;  /* 0x0000000dff2d7e24 */ /* 0x000fcc000f8e00ff */
[----:B0-----:R-:W-:Y:S02]  /*2440*/  DFMA R42, R40, -R44, 1 ;  /* 0x3ff00000282a742b */ /* 0x001fe4000000082c */
[----:B------:R-:W-:-:S06]  /*2450*/  DADD R48, R16, -R30 ;  /* 0x0000000010307229 */ /* 0x000fcc000000081e */
[----:B------:R-:W-:-:S08]  /*2460*/  DFMA R40, R40, R42, R40 ;  /* 0x0000002a2828722b */ /* 0x000fd00000000028 */
[----:B------:R-:W-:-:S08]  /*2470*/  DMUL R16, R40, R48 ;  /* 0x0000003028107228 */ /* 0x000fd00000000000 */
[----:B------:R-:W-:-:S08]  /*2480*/  DFMA R30, R16, -UR12, R48 ;  /* 0x8000000c101e7c2b */ /* 0x000fd00008000030 */
[----:B------:R-:W-:Y:S01]  /*2490*/  DFMA R16, R40, R30, R16 ;  /* 0x0000001e2810722b */ /* 0x000fe20000000010 */
[----:B------:R-:W-:-:S09]  /*24a0*/  FSETP.GEU.AND P3, PT, |R49|, 6.5827683646048100446e-37, PT ;  /* 0x036000003100780b */ /* 0x000fd20003f6e200 */
[----:B------:R-:W-:-:S05]  /*24b0*/  FFMA R0, RZ, UR13, R17 ;  /* 0x0000000dff007c23 */ /* 0x000fca0008000011 */
[----:B------:R-:W-:Y:S01]  /*24c0*/  FSETP.GT.AND P2, PT, |R0|, 1.469367938527859385e-39, PT ;  /* 0x001000000000780b */ /* 0x000fe20003f44200 */
[----:B------:R-:W-:Y:S01]  /*24d0*/  BSSY.RECONVERGENT B2, `(.L_x_24) ;  /* 0x0000012000027945 */ /* 0x000fe20003800200 */
[----:B--2---:R-:W-:-:S08]  /*24e0*/  DADD R34, R34, R38 ;  /* 0x0000000022227229 */ /* 0x004fd00000000026 */
[----:B---3--:R-:W-:-:S08]  /*24f0*/  DADD R34, R34, R36 ;  /* 0x0000000022227229 */ /* 0x008fd00000000024 */
[----:B----4-:R-:W-:-:S08]  /*2500*/  DADD R24, R34, R24 ;  /* 0x0000000022187229 */ /* 0x010fd00000000018 */
[----:B------:R-:W-:-:S08]  /*2510*/  DMUL R24, R24, UR16 ;  /* 0x0000001018187c28 */ /* 0x000fd00008000000 */
[----:B------:R-:W-:Y:S01]  /*2520*/  DMUL R24, R24, 0.25 ;  /* 0x3fd0000018187828 */ /* 0x000fe20000000000 */
[----:B------:R-:W-:Y:S10]  /*2530*/  @P2 BRA P3, `(.L_x_25) ;  /* 0x00000000002c2947 */ /* 0x000ff40001800000 */
[----:B------:R-:W-:Y:S01]  /*2540*/  IMAD.U32 R16, RZ, RZ, UR12 ;  /* 0x0000000cff107e24 */ /* 0x000fe2000f8e00ff */
[----:B------:R-:W-:Y:S01]  /*2550*/  MOV R2, R49 ;  /* 0x0000003100027202 */ /* 0x000fe20000000f00 */
[----:B------:R-:W-:Y:S01]  /*2560*/  IMAD.U32 R31, RZ, RZ, UR13 ;  /* 0x0000000dff1f7e24 */ /* 0x000fe2000f8e00ff */
[----:B------:R-:W-:Y:S01]  /*2570*/  MOV R17, UR13 ;  /* 0x0000000d00117c02 */ /* 0x000fe20008000f00 */
[----:B------:R-:W-:Y:S01]  /*2580*/  IMAD.U32 R30, RZ, RZ, UR12 ;  /* 0x0000000cff1e7e24 */ /* 0x000fe2000f8e00ff */
[----:B------:R-:W-:Y:S01]  /*2590*/  MOV R58, 0x25d0 ;  /* 0x000025d0003a7802 */ /* 0x000fe20000000f00 */
[----:B------:R-:W-:Y:S02]  /*25a0*/  IMAD.MOV.U32 R0, RZ, RZ, R16 ;  /* 0x000000ffff007224 */ /* 0x000fe400078e0010 */
[----:B------:R-:W-:-:S07]  /*25b0*/  IMAD.MOV.U32 R49, RZ, RZ, R31 ;  /* 0x000000ffff317224 */ /* 0x000fce00078e001f */
[----:B-----5:R-:W-:Y:S05]  /*25c0*/  CALL.REL.NOINC `($__internal_0_$__cuda_sm20_div_rn_f64_full) ;  /* 0x0000001c00dc7944 */ /* 0x020fea0003c00000 */
[----:B------:R-:W-:Y:S01]  /*25d0*/  MOV R16, R2 ;  /* 0x0000000200107202 */ /* 0x000fe20000000f00 */
[----:B------:R-:W-:-:S07]  /*25e0*/  IMAD.MOV.U32 R17, RZ, RZ, R0 ;  /* 0x000000ffff117224 */ /* 0x000fce00078e0000 */
.L_x_25:
[----:B------:R-:W-:Y:S05]  /*25f0*/  BSYNC.RECONVERGENT B2 ;  /* 0x0000000000027941 */ /* 0x000fea0003800200 */
.L_x_24:
[----:B------:R-:W0:Y:S01]  /*2600*/  LDC R31, c[0x0][0x3d0] ;  /* 0x0000f400ff1f7b82 */ /* 0x000e220000000800 */
[----:B------:R-:W2:Y:S01]  /*2610*/  LDG.E.64 R48, desc[UR10][R22.64] ;  /* 0x0000000a16307981 */ /* 0x000ea2000c1e1b00 */
[----:B0-----:R-:W-:-:S06]  /*2620*/  IMAD.WIDE R30, R31, 0x8, R22 ;  /* 0x000000081f1e7825 */ /* 0x001fcc00078e0216 */
[----:B------:R-:W2:Y:S01]  /*2630*/  LDG.E.64 R30, desc[UR10][R30.64] ;  /* 0x0000000a1e1e7981 */ /* 0x000ea2000c1e1b00 */
[----:B------:R-:W0:Y:S01]  /*2640*/  MUFU.RCP64H R35, UR19 ;  /* 0x0000001300237d08 */ /* 0x000e220008001800 */
[----:B------:R-:W-:Y:S01]  /*2650*/  IMAD.U32 R36, RZ, RZ, UR18 ;  /* 0x00000012ff247e24 */ /* 0x000fe2000f8e00ff */
[----:B------:R-:W-:Y:S01]  /*2660*/  MOV R37, UR19 ;  /* 0x0000001300257c02 */ /* 0x000fe20008000f00 */
[----:B------:R-:W-:-:S06]  /*2670*/  IMAD.MOV.U32 R34, RZ, RZ, 0x1 ;  /* 0x00000001ff227424 */ /* 0x000fcc00078e00ff */
[----:B0-----:R-:W-:-:S08]  /*2680*/  DFMA R36, R34, -R36, 1 ;  /* 0x3ff000002224742b */ /* 0x001fd00000000824 */
[----:B------:R-:W-:-:S08]  /*2690*/  DFMA R36, R36, R36, R36 ;  /* 0x000000242424722b */ /* 0x000fd00000000024 */
[----:B------:R-:W-:Y:S01]  /*26a0*/  DFMA R36, R34, R36, R34 ;  /* 0x000000242224722b */ /* 0x000fe20000000022 */
[----:B------:R-:W-:Y:S01]  /*26b0*/  IMAD.U32 R34, RZ, RZ, UR18 ;  /* 0x00000012ff227e24 */ /* 0x000fe2000f8e00ff */
[----:B------:R-:W-:-:S06]  /*26c0*/  MOV R35, UR19 ;  /* 0x0000001300237c02 */ /* 0x000fcc0008000f00 */
        /* <DEDUP_REMOVED lines=22> */
.L_x_27:
[----:B------:R-:W-:Y:S05]  /*2830*/  BSYNC.RECONVERGENT B2 ;  /* 0x0000000000027941 */ /* 0x000fea0003800200 */
.L_x_26:
[----:B------:R-:W-:-:S08]  /*2840*/  DADD R16, R30, R16 ;  /* 0x000000001e107229 */ /* 0x000fd00000000010 */
[----:B-----5:R-:W-:-:S07]  /*2850*/  DFMA R16, R24, R16, R28 ;  /* 0x000000101810722b */ /* 0x020fce000000001c */
[----:B------:R0:W-:Y:S04]  /*2860*/  STG.E.64 desc[UR10][R20.64], R16 ;  /* 0x0000001014007986 */ /* 0x0001e8000c101b0a */
.L_x_23:
[----:B------:R-:W-:Y:S05]  /*2870*/  BSYNC.RECONVERGENT B1 ;  /* 0x0000000000017941 */ /* 0x000fea0003800200 */
.L_x_22:
[----:B------:R-:W1:Y:S01]  /*2880*/  LDCU UR7, c[0x0][0x3bc] ;  /* 0x00007780ff0777ac */ /* 0x000e620008000800 */
[----:B------:R-:W-:Y:S01]  /*2890*/  ISETP.EQ.OR P0, PT, R55, RZ, !P0 ;  /* 0x000000ff3700720c */ /* 0x000fe20004702670 */
[----:B------:R-:W-:Y:S01]  /*28a0*/  BSSY.RECONVERGENT B1, `(.L_x_28) ;  /* 0x0000084000017945 */ /* 0x000fe20003800200 */
[----:B-1----:R-:W-:-:S06]  /*28b0*/  UIADD3 UR7, UPT, UPT, UR7, -0x1, URZ ;  /* 0xffffffff07077890 */ /* 0x002fcc000fffe0ff */
[----:B------:R-:W-:-:S04]  /*28c0*/  ISETP.GE.U32.OR P1, PT, R55, UR7, P1 ;  /* 0x0000000737007c0c */ /* 0x000fc80008f26470 */
[----:B------:R-:W-:-:S13]  /*28d0*/  PLOP3.LUT P0, PT, P0, P1, PT, 0xf8, 0x8f ;  /* 0x00000000008f781c */ /* 0x000fda0000703f70 */
[----:B------:R-:W-:Y:S05]  /*28e0*/  @P0 BRA `(.L_x_29) ;  /* 0x0000000400fc0947 */ /* 0x000fea0003800000 */
[----:B------:R-:W1:Y:S01]  /*28f0*/  LDCU UR7, c[0x0][0x3c4] ;  /* 0x00007880ff0777ac */ /* 0x000e620008000800 */
[----:B------:R-:W2:Y:S01]  /*2900*/  LDG.E.64 R34, desc[UR10][R32.64+0x28] ;  /* 0x0000280a20227981 */ /* 0x000ea2000c1e1b00 */
[----:B------:R-:W3:Y:S01]  /*2910*/  LDC R45, c[0x0][0x3d4] ;  /* 0x0000f500ff2d7b82 */ /* 0x000ee20000000800 */
[----:B------:R-:W4:Y:S01]  /*2920*/  LDCU.64 UR20, c[0x0][0x398] ;  /* 0x00007300ff1477ac */ /* 0x000f220008000a00 */
[----:B-1----:R-:W-:-:S05]  /*2930*/  VIADD R15, R5, UR7 ;  /* 0x00000007050f7c36 */ /* 0x002fca0008000000 */
[----:B0-----:R-:W-:Y:S02]  /*2940*/  SHF.R.S32.HI R17, RZ, 0x1f, R15 ;  /* 0x0000001fff117819 */ /* 0x001fe4000001140f */
[----:B------:R-:W-:Y:S01]  /*2950*/  IADD3 R24, P0, PT, R4, R15, RZ ;  /* 0x0000000f04187210 */ /* 0x000fe20007f1e0ff */
[----:B------:R-:W-:-:S03]  /*2960*/  IMAD R15, R7, UR7, RZ ;  /* 0x00000007070f7c24 */ /* 0x000fc6000f8e02ff */
[----:B------:R-:W-:Y:S02]  /*2970*/  LEA.HI.X.SX32 R28, R4, R17, 0x1, P0 ;  /* 0x00000011041c7211 */ /* 0x000fe400000f0eff */
[C---:B------:R-:W-:Y:S02]  /*2980*/  IADD3 R2, P0, PT, R3.reuse, R24, RZ ;  /* 0x0000001803027210 */ /* 0x040fe40007f1e0ff */
[----:B------:R-:W-:Y:S02]  /*2990*/  SHF.R.S32.HI R25, RZ, 0x1f, R15 ;  /* 0x0000001fff197819 */ /* 0x000fe4000001140f */
[----:B------:R-:W-:Y:S02]  /*29a0*/  LEA.HI.X.SX32 R17, R3, R28, 0x1, P0 ;  /* 0x0000001c03117211 */ /* 0x000fe400000f0eff */
[----:B----4-:R-:W-:Y:S02]  /*29b0*/  LEA R30, P0, R2, UR20, 0x3 ;  /* 0x00000014021e7c11 */ /* 0x010fe4000f8018ff */
[----:B------:R-:W-:-:S02]  /*29c0*/  IADD3 R0, P1, PT, R6, R15, RZ ;  /* 0x0000000f06007210 */ /* 0x000fc40007f3e0ff */
[----:B------:R-:W-:Y:S02]  /*29d0*/  LEA.HI.X R31, R2, UR21, R17, 0x3, P0 ;  /* 0x00000015021f7c11 */ /* 0x000fe400080f1c11 */
[----:B------:R-:W-:Y:S02]  /*29e0*/  LEA.HI.X.SX32 R17, R6, R25, 0x1, P1 ;  /* 0x0000001906117211 */ /* 0x000fe400008f0eff */
[C---:B------:R-:W-:Y:S02]  /*29f0*/  LEA R16, P0, R0.reuse, UR20, 0x3 ;  /* 0x0000001400107c11 */ /* 0x040fe4000f8018ff */
[----:B------:R-:W-:Y:S01]  /*2a00*/  IADD3 R15, P1, PT, R15, R24, RZ ;  /* 0x000000180f0f7210 */ /* 0x000fe20007f3e0ff */
[----:B------:R-:W4:Y:S01]  /*2a10*/  LDG.E.64 R30, desc[UR10][R30.64+0x28] ;  /* 0x0000280a1e1e7981 */ /* 0x000f22000c1e1b00 */
[----:B------:R-:W-:Y:S02]  /*2a20*/  LEA.HI.X R17, R0, UR21, R17, 0x3, P0 ;  /* 0x0000001500117c11 */ /* 0x000fe400080f1c11 */
[----:B------:R-:W-:Y:S01]  /*2a30*/  LEA R40, P0, R15, UR20, 0x3 ;  /* 0x000000140f287c11 */ /* 0x000fe2000f8018ff */
[----:B------:R-:W-:-:S02]  /*2a40*/  IMAD.X R0, R25, 0x1, R28, P1 ;  /* 0x0000000119007824 */ /* 0x000fc400008e061c */
[----:B------:R-:W4:Y:S01]  /*2a50*/  LDG.E.64 R36, desc[UR10][R16.64+0x28] ;  /* 0x0000280a10247981 */ /* 0x000f22000c1e1b00 */
[----:B------:R-:W0:Y:S02]  /*2a60*/  LDC.64 R28, c[0x0][0x3b0] ;  /* 0x0000ec00ff1c7b82 */ /* 0x000e240000000a00 */
[----:B------:R-:W-:Y:S01]  /*2a70*/  LEA.HI.X R41, R15, UR21, R0, 0x3, P0 ;  /* 0x000000150f297c11 */ /* 0x000fe200080f1c00 */
[----:B---3--:R-:W-:Y:S01]  /*2a80*/  IMAD.WIDE R44, R45, 0x8, R26 ;  /* 0x000000082d2c7825 */ /* 0x008fe200078e021a */
[----:B------:R-:W3:Y:S04]  /*2a90*/  LDG.E.64 R24, desc[UR10][R26.64] ;  /* 0x0000000a1a187981 */ /* 0x000ee8000c1e1b00 */
[----:B------:R-:W3:Y:S04]  /*2aa0*/  LDG.E.64 R40, desc[UR10][R40.64+0x28] ;  /* 0x0000280a28287981 */ /* 0x000ee8000c1e1b00 */
[----:B------:R1:W3:Y:S01]  /*2ab0*/  LDG.E.64 R16, desc[UR10][R44.64] ;  /* 0x0000000a2c107981 */ /* 0x0002e2000c1e1b00 */
[----:B--2---:R-:W2:Y:S02]  /*2ac0*/  F2I.F64.TRUNC R34, R34 ;  /* 0x0000002200227311 */ /* 0x004ea4000030d100 */
[----:B--2---:R-:W-:-:S05]  /*2ad0*/  IADD3 R43, PT, PT, R34, UR4, RZ ;  /* 0x00000004222b7c10 */ /* 0x004fca000fffe0ff */
[----:B0-----:R-:W-:Y:S01]  /*2ae0*/  IMAD.WIDE R42, R43, 0x8, R28 ;  /* 0x000000082b2a7825 */ /* 0x001fe200078e021c */
[----:B----4-:R-:W0:Y:S08]  /*2af0*/  F2I.F64.TRUNC R30, R30 ;  /* 0x0000001e001e7311 */ /* 0x010e30000030d100 */
[----:B------:R-:W2:Y:S01]  /*2b00*/  F2I.F64.TRUNC R36, R36 ;  /* 0x0000002400247311 */ /* 0x000ea2000030d100 */
[----:B0-----:R-:W-:-:S07]  /*2b10*/  VIADD R39, R30, UR4 ;  /* 0x000000041e277c36 */ /* 0x001fce0008000000 */
[----:B---3--:R-:W0:Y:S01]  /*2b20*/  F2I.F64.TRUNC R40, R40 ;  /* 0x0000002800287311 */ /* 0x008e22000030d100 */
[----:B------:R3:W4:Y:S01]  /*2b30*/  LDG.E.64 R30, desc[UR10][R42.64] ;  /* 0x0000000a2a1e7981 */ /* 0x000722000c1e1b00 */
[----:B------:R-:W-:-:S04]  /*2b40*/  IMAD.WIDE R38, R39, 0x8, R28 ;  /* 0x0000000827267825 */ /* 0x000fc800078e021c */
[----:B--2---:R-:W-:Y:S02]  /*2b50*/  VIADD R15, R36, UR4 ;  /* 0x00000004240f7c36 */ /* 0x004fe40008000000 */
[----:B------:R-:W4:Y:S02]  /*2b60*/  LDG.E.64 R38, desc[UR10][R38.64] ;  /* 0x0000000a26267981 */ /* 0x000f24000c1e1b00 */
[----:B------:R-:W-:Y:S01]  /*2b70*/  IMAD.WIDE R36, R15, 0x8, R28 ;  /* 0x000000080f247825 */ /* 0x000fe200078e021c */
[----:B0-----:R-:W-:-:S05]  /*2b80*/  IADD3 R35, PT, PT, R40, UR4, RZ ;  /* 0x0000000428237c10 */ /* 0x001fca000fffe0ff */
[----:B------:R-:W2:Y:S01]  /*2b90*/  LDG.E.64 R36, desc[UR10][R36.64] ;  /* 0x0000000a24247981 */ /* 0x000ea2000c1e1b00 */
[----:B------:R-:W-:-:S03]  /*2ba0*/  IMAD.WIDE R34, R35, 0x8, R28 ;  /* 0x0000000823227825 */ /* 0x000fc600078e021c */
[----:B------:R0:W5:Y:S04]  /*2bb0*/  LDG.E.64 R28, desc[UR10][R20.64+0x8] ;  /* 0x0000080a141c7981 */ /* 0x000168000c1e1b00 */
[----:B------:R-:W2:Y:S01]  /*2bc0*/  LDG.E.64 R34, desc[UR10][R34.64] ;  /* 0x0000000a22227981 */ /* 0x000ea2000c1e1b00 */
[----:B------:R-:W3:Y:S01]  /*2bd0*/  MUFU.RCP64H R41, UR19 ;  /* 0x0000001300297d08 */ /* 0x000ee20008001800 */
[----:B-1----:R-:W-:Y:S01]  /*2be0*/  IMAD.U32 R44, RZ, RZ, UR18 ;  /* 0x00000012ff2c7e24 */ /* 0x002fe2000f8e00ff */
[----:B------:R-:W-:Y:S01]  /*2bf0*/  MOV R40, 0x1 ;  /* 0x0000000100287802 */ /* 0x000fe20000000f00 */
[----:B------:R-:W-:-:S06]  /*2c00*/  IMAD.U32 R45, RZ, RZ, UR19 ;  /* 0x00000013ff2d7e24 */ /* 0x000fcc000f8e00ff */
[----:B---3--:R-:W-:-:S08]  /*2c10*/  DFMA R42, R40, -R44, 1 ;  /* 0x3ff00000282a742b */ /* 0x008fd0000000082c */
[----:B------:R-:W-:-:S08]  /*2c20*/  DFMA R42, R42, R42, R42 ;  /* 0x0000002a2a2a722b */ /* 0x000fd0000000002a */
[----:B------:R-:W-:Y:S01]  /*2c30*/  DFMA R40, R40, R42, R40 ;  /* 0x0000002a2828722b */ /* 0x000fe20000000028 */
[----:B------:R-:W-:Y:S02]  /*2c40*/  IMAD.U32 R42, RZ, RZ, UR18 ;  /* 0x00000012ff2a7e24 */ /* 0x000fe4000f8e00ff */
[----:B------:R-:W-:-:S06]  /*2c50*/  IMAD.U32 R43, RZ, RZ, UR19 ;  /* 0x00000013ff2b7e24 */ /* 0x000fcc000f8e00ff */
[----:B------:R-:W-:Y:S02]  /*2c60*/  DFMA R42, R40, -R42, 1 ;  /* 0x3ff00000282a742b */ /* 0x000fe4000000082a */
        /* <DEDUP_REMOVED lines=9> */
[----:B----4-:R-:W-:-:S08]  /*2d00*/  DADD R30, R30, R38 ;  /* 0x000000001e1e7229 */ /* 0x010fd00000000026 */
[----:B--2---:R-:W-:-:S08]  /*2d10*/  DADD R30, R30, R36 ;  /* 0x000000001e1e7229 */ /* 0x004fd00000000024 */
[----:B------:R-:W-:-:S08]  /*2d20*/  DADD R30, R30, R34 ;  /* 0x000000001e1e7229 */ /* 0x000fd00000000022 */
[----:B------:R-:W-:-:S08]  /*2d30*/  DMUL R24, R30, UR16 ;  /* 0x000000101e187c28 */ /* 0x000fd00008000000 */
[----:B------:R-:W-:Y:S01]  /*2d40*/  DMUL R24, R24, 0.25 ;  /* 0x3fd0000018187828 */ /* 0x000fe20000000000 */
[----:B0-----:R-:W-:Y:S10]  /*2d50*/  @P0 BRA P1, `(.L_x_31) ;  /* 0x00000000002c0947 */ /* 0x001ff40000800000 */
[----:B------:R-:W-:Y:S01]  /*2d60*/  MOV R16, UR18 ;  /* 0x0000001200107c02 */ /* 0x000fe20008000f00 */
[----:B------:R-:W-:Y:S01]  /*2d70*/  IMAD.MOV.U32 R2, RZ, RZ, R49 ;  /* 0x000000ffff027224 */ /* 0x000fe200078e0031 */
[----:B------:R-:W-:Y:S01]  /*2d80*/  MOV R31, UR19 ;  /* 0x00000013001f7c02 */ /* 0x000fe20008000f00 */
[----:B------:R-:W-:Y:S01]  /*2d90*/  IMAD.U32 R17, RZ, RZ, UR19 ;  /* 0x00000013ff117e24 */ /* 0x000fe2000f8e00ff */
[----:B------:R-:W-:Y:S01]  /*2da0*/  MOV R58, 0x2df0 ;  /* 0x00002df0003a7802 */ /* 0x000fe20000000f00 */
[----:B------:R-:W-:Y:S01]  /*2db0*/  IMAD.U32 R30, RZ, RZ, UR18 ;  /* 0x00000012ff1e7e24 */ /* 0x000fe2000f8e00ff */
[----:B------:R-:W-:Y:S01]  /*2dc0*/  MOV R49, R31 ;  /* 0x0000001f00317202 */ /* 0x000fe20000000f00 */
[----:B------:R-:W-:-:S07]  /*2dd0*/  IMAD.MOV.U32 R0, RZ, RZ, R16 ;  /* 0x000000ffff007224 */ /* 0x000fce00078e0010 */
[----:B-----5:R-:W-:Y:S05]  /*2de0*/  CALL.REL.NOINC `($__internal_0_$__cuda_sm20_div_rn_f64_full) ;  /* 0x0000001400d47944 */ /* 0x020fea0003c00000 */
[----:B------:R-:W-:Y:S02]  /*2df0*/  IMAD.MOV.U32 R16, RZ, RZ, R2 ;  /* 0x000000ffff107224 */ /* 0x000fe400078e0002 */
[----:B------:R-:W-:-:S07]  /*2e00*/  IMAD.MOV.U32 R17, RZ, RZ, R0 ;  /* 0x000000ffff117224 */ /* 0x000fce00078e0000 */
.L_x_31:
[----:B------:R-:W-:Y:S05]  /*2e10*/  BSYNC.RECONVERGENT B2 ;  /* 0x0000000000027941 */ /* 0x000fea0003800200 */
.L_x_30:
[----:B------:R-:W0:Y:S01]  /*2e20*/  LDCU UR7, c[0x0][0x3bc] ;  /* 0x00007780ff0777ac */ /* 0x000e220008000800 */
[----:B------:R-:W1:Y:S01]  /*2e30*/  LDC.64 R30, c[0x0][0x380] ;  /* 0x0000e000ff1e7b82 */ /* 0x000e620000000a00 */
[----:B------:R-:W2:Y:S01]  /*2e40*/  LDG.E.64 R18, desc[UR10][R18.64] ;  /* 0x0000000a12127981 */ /* 0x000ea2000c1e1b00 */
[----:B------:R-:W3:Y:S01]  /*2e50*/  LDCU UR8, c[0x0][0x3cc] ;  /* 0x00007980ff0877ac */ /* 0x000ee20008000800 */
[----:B0-----:R-:W-:-:S05]  /*2e60*/  IADD3 R52, PT, PT, R52, UR7, RZ ;  /* 0x0000000734347c10 */ /* 0x001fca000fffe0ff */
[----:B------:R-:W-:-:S04]  /*2e70*/  IMAD R15, R52, UR6, RZ ;  /* 0x00000006340f7c24 */ /* 0x000fc8000f8e02ff */
[----:B---3--:R-:W-:-:S04]  /*2e80*/  IMAD R15, R15, UR8, R14 ;  /* 0x000000080f0f7c24 */ /* 0x008fc8000f8e020e */
[----:B-1----:R-:W-:-:S06]  /*2e90*/  IMAD.WIDE R14, R15, 0x8, R30 ;  /* 0x000000080f0e7825 */ /* 0x002fcc00078e021e */
[----:B------:R-:W2:Y:S01]  /*2ea0*/  LDG.E.64 R14, desc[UR10][R14.64] ;  /* 0x0000000a0e0e7981 */ /* 0x000ea2000c1e1b00 */
[----:B------:R-:W0:Y:S01]  /*2eb0*/  MUFU.RCP64H R31, UR15 ;  /* 0x0000000f001f7d08 */ /* 0x000e220008001800 */
[----:B------:R-:W-:Y:S01]  /*2ec0*/  IMAD.U32 R34, RZ, RZ, UR14 ;  /* 0x0000000eff227e24 */ /* 0x000fe2000f8e00ff */
[----:B------:R-:W-:Y:S01]  /*2ed0*/  MOV R30, 0x1 ;  /* 0x00000001001e7802 */ /* 0x000fe20000000f00 */
[----:B------:R-:W-:-:S06]  /*2ee0*/  IMAD.U32 R35, RZ, RZ, UR15 ;  /* 0x0000000fff237e24 */ /* 0x000fcc000f8e00ff */
[----:B0-----:R-:W-:-:S08]  /*2ef0*/  DFMA R34, R30, -R34, 1 ;  /* 0x3ff000001e22742b */ /* 0x001fd00000000822 */
[----:B------:R-:W-:-:S08]  /*2f00*/  DFMA R34, R34, R34, R34 ;  /* 0x000000222222722b */ /* 0x000fd00000000022 */
[----:B------:R-:W-:Y:S01]  /*2f10*/  DFMA R34, R30, R34, R30 ;  /* 0x000000221e22722b */ /* 0x000fe2000000001e */
[----:B------:R-:W-:Y:S02]  /*2f20*/  IMAD.U32 R30, RZ, RZ, UR14 ;  /* 0x0000000eff1e7e24 */ /* 0x000fe4000f8e00ff */
        /* <DEDUP_REMOVED lines=23> */
.L_x_33:
[----:B------:R-:W-:Y:S05]  /*30a0*/  BSYNC.RECONVERGENT B2 ;  /* 0x0000000000027941 */ /* 0x000fea0003800200 */
.L_x_32:
[----:B------:R-:W-:-:S08]  /*30b0*/  DADD R14, R14, R16 ;  /* 0x000000000e0e7229 */ /* 0x000fd00000000010 */
[----:B-----5:R-:W-:-:S07]  /*30c0*/  DFMA R14, R24, R14, R28 ;  /* 0x0000000e180e722b */ /* 0x020fce000000001c */
[----:B------:R1:W-:Y:S04]  /*30d0*/  STG.E.64 desc[UR10][R20.64+0x8], R14 ;  /* 0x0000080e14007986 */ /* 0x0003e8000c101b0a */
.L_x_29:
[----:B------:R-:W-:Y:S05]  /*30e0*/  BSYNC.RECONVERGENT B1 ;  /* 0x0000000000017941 */ /* 0x000fea0003800200 */
.L_x_28:
[----:B------:R-:W2:Y:S01]  /*30f0*/  LDCU UR6, c[0x0][0x3b8] ;  /* 0x00007700ff0677ac */ /* 0x000ea20008000800 */
[----:B------:R-:W-:Y:S01]  /*3100*/  BSSY.RECONVERGENT B1, `(.L_x_34) ;  /* 0x00000a0000017945 */ /* 0x000fe20003800200 */
[----:B--2---:R-:W-:-:S04]  /*3110*/  ISETP.GE.AND P0, PT, R56, UR6, PT ;  /* 0x0000000638007c0c */ /* 0x004fc8000bf06270 */
[----:B------:R-:W-:-:S13]  /*3120*/  ISETP.LT.OR P0, PT, R56, 0x2, P0 ;  /* 0x000000023800780c */ /* 0x000fda0000701670 */
[----:B------:R-:W-:Y:S05]  /*3130*/  @P0 BRA `(.L_x_35) ;  /* 0x00000008001c0947 */ /* 0x000fea0003800000 */
[----:B------:R-:W2:Y:S01]  /*3140*/  LDCU UR6, c[0x0][0x3bc] ;  /* 0x00007780ff0677ac */ /* 0x000ea20008000800 */
[----:B------:R-:W-:Y:S02]  /*3150*/  ISETP.GE.U32.AND P1, PT, R54, UR5, PT ;  /* 0x0000000536007c0c */ /* 0x000fe4000bf26070 */
[----:B------:R-:W-:Y:S01]  /*3160*/  PLOP3.LUT P0, PT, PT, PT, PT, 0x8, 0x80 ;  /* 0x000000000080781c */ /* 0x000fe20003f0e170 */
[----:B--2---:R-:W-:-:S06]  /*3170*/  UIADD3 UR6, UPT, UPT, UR6, -0x1, URZ ;  /* 0xffffffff06067890 */ /* 0x004fcc000fffe0ff */
[----:B------:R-:W-:-:S13]  /*3180*/  ISETP.GE.U32.OR P1, PT, R55, UR6, P1 ;  /* 0x0000000637007c0c */ /* 0x000fda0008f26470 */
[----:B------:R-:W-:Y:S05]  /*3190*/  @P1 BRA `(.L_x_36) ;  /* 0x0000000800581947 */ /* 0x000fea0003800000 */
[----:B------:R-:W0:Y:S01]  /*31a0*/  LDCU UR6, c[0x0][0x3c4] ;  /* 0x00007880ff0677ac */ /* 0x000e220008000800 */
[----:B-1----:R-:W-:Y:S01]  /*31b0*/  SHF.R.S32.HI R15, RZ, 0x1f, R5 ;  /* 0x0000001fff0f7819 */ /* 0x002fe20000011405 */
[----:B------:R-:W1:Y:S01]  /*31c0*/  LDCU.64 UR18, c[0x0][0x398] ;  /* 0x00007300ff1277ac */ /* 0x000e620008000a00 */
[----:B------:R-:W-:Y:S01]  /*31d0*/  IMAD.IADD R9, R9, 0x1, R7 ;  /* 0x0000000109097824 */ /* 0x000fe200078e0207 */
[----:B------:R-:W2:Y:S01]  /*31e0*/  LDG.E.64 R22, desc[UR10][R22.64] ;  /* 0x0000000a16167981 */ /* 0x000ea2000c1e1b00 */
[----:B0-----:R-:W-:Y:S02]  /*31f0*/  IMAD R16, R11, UR6, RZ ;  /* 0x000000060b107c24 */ /* 0x001fe4000f8e02ff */
[----:B------:R-:W-:Y:S01]  /*3200*/  IMAD R17, R7, UR6, RZ ;  /* 0x0000000607117c24 */ /* 0x000fe2000f8e02ff */
[----:B------:R-:W0:Y:S02]  /*3210*/  LDCU UR6, c[0x0][0x3d0] ;  /* 0x00007a00ff0677ac */ /* 0x000e240008000800 */
[----:B------:R-:W-:-:S02]  /*3220*/  IADD3 R2, P1, PT, R5, R16, RZ ;  /* 0x0000001005027210 */ /* 0x000fc40007f3e0ff */
[----:B------:R-:W-:Y:S02]  /*3230*/  SHF.R.S32.HI R19, RZ, 0x1f, R17 ;  /* 0x0000001fff137819 */ /* 0x000fe40000011411 */
[----:B------:R-:W-:Y:S02]  /*3240*/  LEA.HI.X.SX32 R16, R16, R15, 0x1, P1 ;  /* 0x0000000f10107211 */ /* 0x000fe400008f0eff */
[C---:B------:R-:W-:Y:S02]  /*3250*/  IADD3 R0, P1, PT, R3.reuse, R2, RZ ;  /* 0x0000000203007210 */ /* 0x040fe40007f3e0ff */
[----:B------:R-:W-:Y:S02]  /*3260*/  IADD3 R18, P2, PT, R6, R17, RZ ;  /* 0x0000001106127210 */ /* 0x000fe40007f5e0ff */
[----:B------:R-:W-:Y:S02]  /*3270*/  LEA.HI.X.SX32 R15, R3, R16, 0x1, P1 ;  /* 0x00000010030f7211 */ /* 0x000fe400008f0eff */
[----:B-1----:R-:W-:-:S04]  /*3280*/  LEA R24, P1, R0, UR18, 0x3 ;  /* 0x0000001200187c11 */ /* 0x002fc8000f8218ff */
[----:B------:R-:W-:Y:S02]  /*3290*/  LEA.HI.X R25, R0, UR19, R15, 0x3, P1 ;  /* 0x0000001300197c11 */ /* 0x000fe400088f1c0f */
[----:B------:R-:W-:Y:S01]  /*32a0*/  LEA.HI.X.SX32 R29, R6, R19, 0x1, P2 ;  /* 0x00000013061d7211 */ /* 0x000fe200010f0eff */
[----:B------:R-:W3:Y:S01]  /*32b0*/  LDG.E.64 R14, desc[UR10][R32.64+0x28] ;  /* 0x0000280a200e7981 */ /* 0x000ee2000c1e1b00 */
[----:B------:R-:W-:-:S03]  /*32c0*/  LEA R34, P2, R18, UR18, 0x3 ;  /* 0x0000001212227c11 */ /* 0x000fc6000f8418ff */
[----:B------:R-:W4:Y:S01]  /*32d0*/  LDG.E.64 R24, desc[UR10][R24.64+0x28] ;  /* 0x0000280a18187981 */ /* 0x000f22000c1e1b00 */
[----:B------:R-:W-:Y:S02]  /*32e0*/  LEA.HI.X R35, R18, UR19, R29, 0x3, P2 ;  /* 0x0000001312237c11 */ /* 0x000fe400090f1c1d */
[----:B------:R-:W-:Y:S01]  /*32f0*/  IADD3 R0, P1, PT, R17, R2, RZ ;  /* 0x0000000211007210 */ /* 0x000fe20007f3e0ff */
[----:B------:R-:W1:Y:S03]  /*3300*/  LDC.64 R28, c[0x0][0x388] ;  /* 0x0000e200ff1c7b82 */ /* 0x000e660000000a00 */
[----:B------:R-:W2:Y:S01]  /*3310*/  LDG.E.64 R34, desc[UR10][R34.64+0x28] ;  /* 0x0000280a22227981 */ /* 0x000ea2000c1e1b00 */
[----:B------:R-:W-:Y:S02]  /*3320*/  IADD3.X R17, PT, PT, R19, R16, RZ, P1, !PT ;  /* 0x0000001013117210 */ /* 0x000fe40000ffe4ff */
[----:B------:R-:W-:-:S04]  /*3330*/  LEA R18, P1, R0, UR18, 0x3 ;  /* 0x0000001200127c11 */ /* 0x000fc8000f8218ff */
[----:B------:R-:W-:Y:S02]  /*3340*/  LEA.HI.X R19, R0, UR19, R17, 0x3, P1 ;  /* 0x0000001300137c11 */ /* 0x000fe400088f1c11 */
[----:B------:R-:W2:Y:S04]  /*3350*/  LDC.64 R16, c[0x0][0x3b0] ;  /* 0x0000ec00ff107b82 */ /* 0x000ea80000000a00 */
[----:B------:R-:W2:Y:S01]  /*3360*/  LDG.E.64 R18, desc[UR10][R18.64+0x28] ;  /* 0x0000280a12127981 */ /* 0x000ea2000c1e1b00 */
[----:B0-----:R-:W-:-:S04]  /*3370*/  IMAD R9, R9, UR6, R10 ;  /* 0x0000000609097c24 */ /* 0x001fc8000f8e020a */
[----:B-1----:R-:W-:-:S06]  /*3380*/  IMAD.WIDE R28, R9, 0x8, R28 ;  /* 0x00000008091c7825 */ /* 0x002fcc00078e021c */
[----:B------:R-:W2:Y:S01]  /*3390*/  LDG.E.64 R28, desc[UR10][R28.64] ;  /* 0x0000000a1c1c7981 */ /* 0x000ea2000c1e1b00 */
[----:B---3--:R-:W0:Y:S08]  /*33a0*/  F2I.F64.TRUNC R14, R14 ;  /* 0x0000000e000e7311 */ /* 0x008e30000030d100 */
[----:B----4-:R-:W1:Y:S08]  /*33b0*/  F2I.F64.TRUNC R24, R24 ;  /* 0x0000001800187311 */ /* 0x010e70000030d100 */
[----:B--2---:R-:W2:Y:S01]  /*33c0*/  F2I.F64.TRUNC R0, R34 ;  /* 0x0000002200007311 */ /* 0x004ea2000030d100 */
[----:B0-----:R-:W-:Y:S01]  /*33d0*/  VIADD R9, R14, UR4 ;  /* 0x000000040e097c36 */ /* 0x001fe20008000000 */
[----:B-1----:R-:W-:-:S03]  /*33e0*/  IADD3 R31, PT, PT, R24, UR4, RZ ;  /* 0x00000004181f7c10 */ /* 0x002fc6000fffe0ff */
[----:B------:R-:W-:-:S03]  /*33f0*/  IMAD.WIDE R14, R9, 0x8, R16 ;  /* 0x00000008090e7825 */ /* 0x000fc600078e0210 */
[----:B------:R-:W0:Y:S01]  /*3400*/  F2I.F64.TRUNC R18, R18 ;  /* 0x0000001200127311 */ /* 0x000e22000030d100 */
[--C-:B------:R-:W-:Y:S02]  /*3410*/  IMAD.WIDE R30, R31, 0x8, R16.reuse ;  /* 0x000000081f1e7825 */ /* 0x100fe400078e0210 */
[----:B------:R-:W3:Y:S02]  /*3420*/  LDG.E.64 R14, desc[UR10][R14.64] ;  /* 0x0000000a0e0e7981 */ /* 0x000ee4000c1e1b00 */
[----:B--2---:R-:W-:Y:S02]  /*3430*/  VIADD R25, R0, UR4 ;  /* 0x0000000400197c36 */ /* 0x004fe40008000000 */
[----:B------:R-:W3:Y:S02]  /*3440*/  LDG.E.64 R30, desc[UR10][R30.64] ;  /* 0x0000000a1e1e7981 */ /* 0x000ee4000c1e1b00 */
[----:B------:R-:W-:-:S06]  /*3450*/  IMAD.WIDE R24, R25, 0x8, R16 ;  /* 0x0000000819187825 */ /* 0x000fcc00078e0210 */
[----:B------:R-:W2:Y:S01]  /*3460*/  LDG.E.64 R24, desc[UR10][R24.64] ;  /* 0x0000000a18187981 */ /* 0x000ea2000c1e1b00 */
[----:B0-----:R-:W-:-:S03]  /*3470*/  VIADD R9, R18, UR4 ;  /* 0x0000000412097c36 */ /* 0x001fc60008000000 */
[----:B------:R0:W5:Y:S01]  /*3480*/  LDG.E.64 R18, desc[UR10][R20.64+0x10] ;  /* 0x0000100a14127981 */ /* 0x000162000c1e1b00 */
        /* <DEDUP_REMOVED lines=11> */
[----:B------:R-:W-:Y:S02]  /*3540*/  DFMA R34, R36, -R34, 1 ;  /* 0x3ff000002422742b */ /* 0x000fe40000000822 */
[----:B------:R-:W-:-:S06]  /*3550*/  DADD R48, R28, -R22 ;  /* 0x000000001c307229 */ /* 0x000fcc0000000816 */
[----:B------:R-:W-:-:S08]  /*3560*/  DFMA R34, R36, R34, R36 ;  /* 0x000000222422722b */ /* 0x000fd00000000024 */
[----:B------:R-:W-:-:S08]  /*3570*/  DMUL R22, R34, R48 ;  /* 0x0000003022167228 */ /* 0x000fd00000000000 */
[----:B------:R-:W-:Y:S01]  /*3580*/  DFMA R28, R22, -UR14, R48 ;  /* 0x8000000e161c7c2b */ /* 0x000fe20008000030 */
[----:B------:R-:W-:Y:S01]  /*3590*/  FSETP.GEU.AND P2, PT, |R49|, 6.5827683646048100446e-37, PT ;  /* 0x036000003100780b */ /* 0x000fe20003f4e200 */
[----:B------:R-:W-:Y:S01]  /*35a0*/  BSSY.RECONVERGENT B2, `(.L_x_37) ;  /* 0x0000015000027945 */ /* 0x000fe20003800200 */
[----:B---3--:R-:W-:-:S08]  /*35b0*/  DADD R14, R14, R30 ;  /* 0x000000000e0e7229 */ /* 0x008fd0000000001e */
[----:B--2---:R-:W-:Y:S02]  /*35c0*/  DADD R24, R14, R24 ;  /* 0x000000000e187229 */ /* 0x004fe40000000018 */
[----:B------:R-:W-:-:S10]  /*35d0*/  DFMA R14, R34, R28, R22 ;  /* 0x0000001c220e722b */ /* 0x000fd40000000016 */
[----:B------:R-:W-:Y:S01]  /*35e0*/  FFMA R0, RZ, UR15, R15 ;  /* 0x0000000fff007c23 */ /* 0x000fe2000800000f */
[----:B----4-:R-:W-:-:S04]  /*35f0*/  DADD R16, R24, R16 ;  /* 0x0000000018107229 */ /* 0x010fc80000000010 */
[----:B------:R-:W-:-:S04]  /*3600*/  FSETP.GT.AND P1, PT, |R0|, 1.469367938527859385e-39, PT ;  /* 0x001000000000780b */ /* 0x000fc80003f24200 */
[----:B------:R-:W-:-:S08]  /*3610*/  DMUL R16, R16, UR16 ;  /* 0x0000001010107c28 */ /* 0x000fd00008000000 */
[----:B------:R-:W-:Y:S01]  /*3620*/  DMUL R16, R16, 0.25 ;  /* 0x3fd0000010107828 */ /* 0x000fe20000000000 */
[----:B0-----:R-:W-:Y:S10]  /*3630*/  @P1 BRA P2, `(.L_x_38) ;  /* 0x00000000002c1947 */ /* 0x001ff40001000000 */
        /* <DEDUP_REMOVED lines=11> */
.L_x_38:
[----:B------:R-:W-:Y:S05]  /*36f0*/  BSYNC.RECONVERGENT B2 ;  /* 0x0000000000027941 */ /* 0x000fea0003800200 */
.L_x_37:
[----:B------:R-:W0:Y:S01]  /*3700*/  LDCU UR6, c[0x0][0x3d4] ;  /* 0x00007a80ff0677ac */ /* 0x000e220008000800 */
[----:B------:R-:W1:Y:S01]  /*3710*/  LDC.64 R22, c[0x0][0x390] ;  /* 0x0000e400ff167b82 */ /* 0x000e620000000a00 */
[----:B------:R-:W2:Y:S01]  /*3720*/  LDG.E.64 R26, desc[UR10][R26.64] ;  /* 0x0000000a1a1a7981 */ /* 0x000ea2000c1e1b00 */
[----:B0-----:R-:W-:-:S04]  /*3730*/  IMAD R8, R11, UR6, R8 ;  /* 0x000000060b087c24 */ /* 0x001fc8000f8e0208 */
[----:B------:R-:W-:-:S04]  /*3740*/  IMAD R7, R7, UR6, R8 ;  /* 0x0000000607077c24 */ /* 0x000fc8000f8e0208 */
[----:B-1----:R-:W-:-:S06]  /*3750*/  IMAD.WIDE R6, R7, 0x8, R22 ;  /* 0x0000000807067825 */ /* 0x002fcc00078e0216 */
        /* <DEDUP_REMOVED lines=32> */
.L_x_40:
[----:B------:R-:W-:Y:S05]  /*3960*/  BSYNC.RECONVERGENT B2 ;  /* 0x0000000000027941 */ /* 0x000fea0003800200 */
.L_x_39:
[----:B------:R-:W-:-:S08]  /*3970*/  DADD R6, R6, R14 ;  /* 0x0000000006067229 */ /* 0x000fd0000000000e */
[----:B-----5:R-:W-:-:S07]  /*3980*/  DFMA R6, R16, R6, R18 ;  /* 0x000000061006722b */ /* 0x020fce0000000012 */
[----:B------:R3:W-:Y:S01]  /*3990*/  STG.E.64 desc[UR10][R20.64+0x10], R6 ;  /* 0x0000100614007986 */ /* 0x0007e2000c101b0a */
[----:B------:R-:W-:Y:S05]  /*39a0*/  BRA `(.L_x_36) ;  /* 0x0000000000547947 */ /* 0x000fea0003800000 */
.L_x_35:
[----:B------:R-:W-:Y:S02]  /*39b0*/  ISETP.NE.AND P1, PT, R57, RZ, PT ;  /* 0x000000ff3900720c */ /* 0x000fe40003f25270 */
[----:B------:R-:W-:-:S11]  /*39c0*/  PLOP3.LUT P0, PT, PT, PT, PT, 0x8, 0x80 ;  /* 0x000000000080781c */ /* 0x000fd60003f0e170 */
[----:B------:R-:W-:Y:S05]  /*39d0*/  @P1 BRA `(.L_x_36) ;  /* 0x0000000000481947 */ /* 0x000fea0003800000 */
[----:B------:R-:W2:Y:S01]  /*39e0*/  LDC.64 R10, c[0x0][0x398] ;  /* 0x0000e600ff0a7b82 */ /* 0x000ea20000000a00 */
[----:B------:R-:W3:Y:S02]  /*39f0*/  LDCU UR6, c[0x0][0x3c4] ;  /* 0x00007880ff0677ac */ /* 0x000ee40008000800 */
[----:B---3--:R-:W-:-:S05]  /*3a00*/  IADD3 R7, PT, PT, R3, UR6, R4 ;  /* 0x0000000603077c10 */ /* 0x008fca000fffe004 */
[----:B--2---:R-:W-:-:S05]  /*3a10*/  IMAD.WIDE R6, R7, 0x8, R10 ;  /* 0x0000000807067825 */ /* 0x004fca00078e020a */
[----:B------:R-:W2:Y:S01]  /*3a20*/  LDG.E.64 R8, desc[UR10][R6.64] ;  /* 0x0000000a06087981 */ /* 0x000ea2000c1e1b00 */
[----:B-1----:R-:W-:-:S04]  /*3a30*/  IMAD.IADD R15, R53, 0x1, R12 ;  /* 0x00000001350f7824 */ /* 0x002fc800078e020c */
[----:B------:R-:W-:-:S04]  /*3a40*/  IMAD R15, R15, UR6, RZ ;  /* 0x000000060f0f7c24 */ /* 0x000fc8000f8e02ff */
[----:B------:R-:W-:-:S05]  /*3a50*/  IMAD.WIDE R10, R15, 0x8, R10 ;  /* 0x000000080f0a7825 */ /* 0x000fca00078e020a */
[----:B--2---:R2:W-:Y:S04]  /*3a60*/  STG.E.64 desc[UR10][R10.64], R8 ;  /* 0x000000080a007986 */ /* 0x0045e8000c101b0a */
[----:B------:R-:W3:Y:S04]  /*3a70*/  LDG.E.64 R14, desc[UR10][R6.64+0x8] ;  /* 0x0000080a060e7981 */ /* 0x000ee8000c1e1b00 */
[----:B---3--:R2:W-:Y:S04]  /*3a80*/  STG.E.64 desc[UR10][R10.64+0x8], R14 ;  /* 0x0000080e0a007986 */ /* 0x0085e8000c101b0a */
[----:B0-----:R-:W3:Y:S04]  /*3a90*/  LDG.E.64 R16, desc[UR10][R6.64+0x10] ;  /* 0x0000100a06107981 */ /* 0x001ee8000c1e1b00 */
[----:B---3--:R2:W-:Y:S04]  /*3aa0*/  STG.E.64 desc[UR10][R10.64+0x10], R16 ;  /* 0x000010100a007986 */ /* 0x0085e8000c101b0a */
[----:B------:R-:W3:Y:S04]  /*3ab0*/  LDG.E.64 R18, desc[UR10][R6.64+0x18] ;  /* 0x0000180a06127981 */ /* 0x000ee8000c1e1b00 */
[----:B---3--:R2:W-:Y:S04]  /*3ac0*/  STG.E.64 desc[UR10][R10.64+0x18], R18 ;  /* 0x000018120a007986 */ /* 0x0085e8000c101b0a */
[----:B------:R-:W3:Y:S01]  /*3ad0*/  LDG.E.64 R20, desc[UR10][R6.64+0x20] ;  /* 0x0000200a06147981 */ /* 0x000ee2000c1e1b00 */
[----:B------:R-:W-:-:S03]  /*3ae0*/  PLOP3.LUT P0, PT, PT, PT, PT, 0x80, 0x8 ;  /* 0x000000000008781c */ /* 0x000fc60003f0f070 */
[----:B---3--:R2:W-:Y:S10]  /*3af0*/  STG.E.64 desc[UR10][R10.64+0x20], R20 ;  /* 0x000020140a007986 */ /* 0x0085f4000c101b0a */
.L_x_36:
[----:B------:R-:W-:Y:S05]  /*3b00*/  BSYNC.RECONVERGENT B1 ;  /* 0x0000000000017941 */ /* 0x000fea0003800200 */
.L_x_34:
[----:B------:R-:W-:Y:S01]  /*3b10*/  ISETP.NE.AND P1, PT, R55, RZ, PT ;  /* 0x000000ff3700720c */ /* 0x000fe20003f25270 */
[----:B------:R-:W4:Y:S01]  /*3b20*/  LDCU UR4, c[0x0][0x3b8] ;  /* 0x00007700ff0477ac */ /* 0x000f220008000800 */
[----:B------:R-:W5:Y:S11]  /*3b30*/  LDCU UR8, c[0x0][0x3bc] ;  /* 0x00007780ff0877ac */ /* 0x000f760008000800 */
[----:B------:R-:W4:Y:S08]  /*3b40*/  @!P1 LDC R2, c[0x0][0x3c4] ;  /* 0x0000f100ff029b82 */ /* 0x000f300000000800 */
[----:B--2---:R-:W2:Y:S01]  /*3b50*/  @!P1 LDC.64 R10, c[0x0][0x398] ;  /* 0x0000e600ff0a9b82 */ /* 0x004ea20000000a00 */
[----:B----4-:R-:W-:-:S04]  /*3b60*/  @!P1 IMAD R0, R2, UR4, R5 ;  /* 0x0000000402009c24 */ /* 0x010fc8000f8e0205 */
[----:B---3--:R-:W-:-:S04]  /*3b70*/  @!P1 IMAD.IADD R7, R3, 0x1, R0 ;  /* 0x0000000103079824 */ /* 0x008fc800078e0200 */
[----:B--2---:R-:W-:-:S05]  /*3b80*/  @!P1 IMAD.WIDE R6, R7, 0x8, R10 ;  /* 0x0000000807069825 */ /* 0x004fca00078e020a */
[----:B------:R-:W2:Y:S01]  /*3b90*/  @!P1 LDG.E.64 R8, desc[UR10][R6.64] ;  /* 0x0000000a06089981 */ /* 0x000ea2000c1e1b00 */
[----:B-1----:R-:W-:-:S05]  /*3ba0*/  @!P1 IADD3 R15, PT, PT, R57, R12, RZ ;  /* 0x0000000c390f9210 */ /* 0x002fca0007ffe0ff */
[----:B------:R-:W-:-:S04]  /*3bb0*/  @!P1 IMAD R15, R15, R2, RZ ;  /* 0x000000020f0f9224 */ /* 0x000fc800078e02ff */
[----:B------:R-:W-:-:S05]  /*3bc0*/  @!P1 IMAD.WIDE R10, R15, 0x8, R10 ;  /* 0x000000080f0a9825 */ /* 0x000fca00078e020a */
[----:B--2---:R1:W-:Y:S04]  /*3bd0*/  @!P1 STG.E.64 desc[UR10][R10.64], R8 ;  /* 0x000000080a009986 */ /* 0x0043e8000c101b0a */
[----:B------:R-:W2:Y:S04]  /*3be0*/  @!P1 LDG.E.64 R14, desc[UR10][R6.64+0x8] ;  /* 0x0000080a060e9981 */ /* 0x000ea8000c1e1b00 */
[----:B--2---:R2:W-:Y:S04]  /*3bf0*/  @!P1 STG.E.64 desc[UR10][R10.64+0x8], R14 ;  /* 0x0000080e0a009986 */ /* 0x0045e8000c101b0a */
[----:B0-----:R-:W3:Y:S04]  /*3c00*/  @!P1 LDG.E.64 R16, desc[UR10][R6.64+0x10] ;  /* 0x0000100a06109981 */ /* 0x001ee8000c1e1b00 */
[----:B---3--:R0:W-:Y:S04]  /*3c10*/  @!P1 STG.E.64 desc[UR10][R10.64+0x10], R16 ;  /* 0x000010100a009986 */ /* 0x0081e8000c101b0a */
[----:B------:R-:W3:Y:S01]  /*3c20*/  @!P1 LDG.E.64 R18, desc[UR10][R6.64+0x18] ;  /* 0x0000180a06129981 */ /* 0x000ee2000c1e1b00 */
[----:B------:R-:W-:-:S13]  /*3c30*/  ISETP.NE.AND P2, PT, R56, UR4, PT ;  /* 0x0000000438007c0c */ /* 0x000fda000bf45270 */
[----:B------:R-:W4:Y:S08]  /*3c40*/  @!P2 LDC R0, c[0x0][0x3c4] ;  /* 0x0000f100ff00ab82 */ /* 0x000f300000000800 */
[----:B------:R-:W5:Y:S01]  /*3c50*/  @!P2 LDC.64 R22, c[0x0][0x398] ;  /* 0x0000e600ff16ab82 */ /* 0x000f620000000a00 */
[----:B---3--:R3:W-:Y:S04]  /*3c60*/  @!P1 STG.E.64 desc[UR10][R10.64+0x18], R18 ;  /* 0x000018120a009986 */ /* 0x0087e8000c101b0a */
[----:B------:R-:W2:Y:S01]  /*3c70*/  @!P1 LDG.E.64 R20, desc[UR10][R6.64+0x20] ;  /* 0x0000200a06149981 */ /* 0x000ea2000c1e1b00 */
[----:B----4-:R-:W-:-:S05]  /*3c80*/  @!P2 IADD3 R4, PT, PT, R4, -R0, R5 ;  /* 0x800000000404a210 */ /* 0x010fca0007ffe005 */
[----:B-1----:R-:W-:-:S04]  /*3c90*/  @!P2 IMAD.IADD R9, R3, 0x1, R4 ;  /* 0x000000010309a824 */ /* 0x002fc800078e0204 */
[----:B-----5:R-:W-:Y:S01]  /*3ca0*/  @!P2 IMAD.WIDE R8, R9, 0x8, R22 ;  /* 0x000000080908a825 */ /* 0x020fe200078e0216 */
[----:B--2---:R1:W-:Y:S04]  /*3cb0*/  @!P1 STG.E.64 desc[UR10][R10.64+0x20], R20 ;  /* 0x000020140a009986 */ /* 0x0043e8000c101b0a */
[----:B------:R-:W2:Y:S04]  /*3cc0*/  @!P2 LDG.E.64 R14, desc[UR10][R8.64] ;  /* 0x0000000a080ea981 */ /* 0x000ea8000c1e1b00 */
[----:B--2---:R1:W-:Y:S04]  /*3cd0*/  @!P2 STG.E.64 desc[UR10][R32.64], R14 ;  /* 0x0000000e2000a986 */ /* 0x0043e8000c101b0a */
[----:B0-----:R-:W2:Y:S04]  /*3ce0*/  @!P2 LDG.E.64 R16, desc[UR10][R8.64+0x8] ;  /* 0x0000080a0810a981 */ /* 0x001ea8000c1e1b00 */
[----:B--2---:R1:W-:Y:S04]  /*3cf0*/  @!P2 STG.E.64 desc[UR10][R32.64+0x8], R16 ;  /* 0x000008102000a986 */ /* 0x0043e8000c101b0a */
[----:B------:R-:W2:Y:S04]  /*3d00*/  @!P2 LDG.E.64 R6, desc[UR10][R8.64+0x10] ;  /* 0x0000100a0806a981 */ /* 0x000ea8000c1e1b00 */
[----:B--2---:R1:W-:Y:S04]  /*3d10*/  @!P2 STG.E.64 desc[UR10][R32.64+0x10], R6 ;  /* 0x000010062000a986 */ /* 0x0043e8000c101b0a */
[----:B---3--:R-:W2:Y:S04]  /*3d20*/  @!P2 LDG.E.64 R18, desc[UR10][R8.64+0x18] ;  /* 0x0000180a0812a981 */ /* 0x008ea8000c1e1b00 */
[----:B--2---:R1:W-:Y:S04]  /*3d30*/  @!P2 STG.E.64 desc[UR10][R32.64+0x18], R18 ;  /* 0x000018122000a986 */ /* 0x0043e8000c101b0a */
[----:B------:R-:W2:Y:S01]  /*3d40*/  @!P2 LDG.E.64 R22, desc[UR10][R8.64+0x20] ;  /* 0x0000200a0816a981 */ /* 0x000ea2000c1e1b00 */
[----:B------:R-:W-:Y:S01]  /*3d50*/  VIADD R0, R55, 0x1 ;  /* 0x0000000137007836 */ /* 0x000fe20000000000 */
[----:B------:R-:W-:Y:S04]  /*3d60*/  BSSY.RECONVERGENT B0, `(.L_x_41) ;  /* 0x0000014000007945 */ /* 0x000fe80003800200 */
[----:B------:R-:W-:Y:S01]  /*3d70*/  ISETP.NE.AND P3, PT, R0, UR8, PT ;  /* 0x0000000800007c0c */ /* 0x000fe2000bf65270 */
[----:B--2---:R1:W-:-:S12]  /*3d80*/  @!P2 STG.E.64 desc[UR10][R32.64+0x20], R22 ;  /* 0x000020162000a986 */ /* 0x0043d8000c101b0a */
[----:B------:R-:W-:Y:S05]  /*3d90*/  @P3 BRA `(.L_x_42) ;  /* 0x0000000000403947 */ /* 0x000fea0003800000 */
[----:B------:R-:W0:Y:S01]  /*3da0*/  LDCU UR5, c[0x0][0x3c4] ;  /* 0x00007880ff0577ac */ /* 0x000e220008000800 */
[----:B-1----:R-:W1:Y:S01]  /*3db0*/  LDC.64 R6, c[0x0][0x398] ;  /* 0x0000e600ff067b82 */ /* 0x002e620000000a00 */
[----:B------:R-:W-:-:S05]  /*3dc0*/  IADD3 R0, PT, PT, R53, -UR4, RZ ;  /* 0x8000000435007c10 */ /* 0x000fca000fffe0ff */
[----:B0-----:R-:W-:-:S04]  /*3dd0*/  IMAD R0, R0, UR5, R5 ;  /* 0x0000000500007c24 */ /* 0x001fc8000f8e0205 */
[----:B------:R-:W-:-:S04]  /*3de0*/  IMAD.IADD R3, R3, 0x1, R0 ;  /* 0x0000000103037824 */ /* 0x000fc800078e0200 */
[----:B-1----:R-:W-:-:S05]  /*3df0*/  IMAD.WIDE R2, R3, 0x8, R6 ;  /* 0x0000000803027825 */ /* 0x002fca00078e0206 */
[----:B------:R-:W2:Y:S04]  /*3e00*/  LDG.E.64 R4, desc[UR10][R2.64] ;  /* 0x0000000a02047981 */ /* 0x000ea8000c1e1b00 */
[----:B--2---:R0:W-:Y:S04]  /*3e10*/  STG.E.64 desc[UR10][R32.64], R4 ;  /* 0x0000000420007986 */ /* 0x0041e8000c101b0a */
[----:B------:R-:W2:Y:S04]  /*3e20*/  LDG.E.64 R6, desc[UR10][R2.64+0x8] ;  /* 0x0000080a02067981 */ /* 0x000ea8000c1e1b00 */
[----:B--2---:R0:W-:Y:S04]  /*3e30*/  STG.E.64 desc[UR10][R32.64+0x8], R6 ;  /* 0x0000080620007986 */ /* 0x0041e8000c101b0a */
[----:B------:R-:W2:Y:S04]  /*3e40*/  LDG.E.64 R8, desc[UR10][R2.64+0x10] ;  /* 0x0000100a02087981 */ /* 0x000ea8000c1e1b00 */
[----:B--2---:R0:W-:Y:S04]  /*3e50*/  STG.E.64 desc[UR10][R32.64+0x10], R8 ;  /* 0x0000100820007986 */ /* 0x0041e8000c101b0a */
[----:B------:R-:W2:Y:S04]  /*3e60*/  LDG.E.64 R10, desc[UR10][R2.64+0x18] ;  /* 0x0000180a020a7981 */ /* 0x000ea8000c1e1b00 */
[----:B--2---:R0:W-:Y:S04]  /*3e70*/  STG.E.64 desc[UR10][R32.64+0x18], R10 ;  /* 0x0000180a20007986 */ /* 0x0041e8000c101b0a */
[----:B------:R-:W2:Y:S04]  /*3e80*/  LDG.E.64 R14, desc[UR10][R2.64+0x20] ;  /* 0x0000200a020e7981 */ /* 0x000ea8000c1e1b00 */
[----:B--2---:R0:W-:Y:S02]  /*3e90*/  STG.E.64 desc[UR10][R32.64+0x20], R14 ;  /* 0x0000200e20007986 */ /* 0x0041e4000c101b0a */
.L_x_42:
[----:B------:R-:W-:Y:S05]  /*3ea0*/  BSYNC.RECONVERGENT B0 ;  /* 0x0000000000007941 */ /* 0x000fea0003800200 */
.L_x_41:
[----:B------:R-:W-:Y:S04]  /*3eb0*/  BSSY.RECONVERGENT B0, `(.L_x_43) ;  /* 0x0000015000007945 */ /* 0x000fe80003800200 */
[----:B------:R-:W-:Y:S05]  /*3ec0*/  @!P0 BRA `(.L_x_44) ;  /* 0x00000000004c8947 */ /* 0x000fea0003800000 */
[----:B01----:R-:W0:Y:S01]  /*3ed0*/  LDC R7, c[0x0][0x3c8] ;  /* 0x0000f200ff077b82 */ /* 0x003e220000000800 */
[----:B------:R-:W-:Y:S01]  /*3ee0*/  UIADD3 UR5, UPT, UPT, UR8, -0x1, URZ ;  /* 0xffffffff08057890 */ /* 0x000fe2000fffe0ff */
[----:B------:R-:W-:Y:S01]  /*3ef0*/  IMAD.IADD R2, R13, 0x1, -R54 ;  /* 0x000000010d027824 */ /* 0x000fe200078e0a36 */
[----:B------:R-:W-:Y:S01]  /*3f00*/  IADD3 R0, PT, PT, -R55, R53, RZ ;  /* 0x0000003537007210 */ /* 0x000fe20007ffe1ff */
[----:B------:R-:W1:Y:S03]  /*3f10*/  LDCU.64 UR6, c[0x0][0x3a0] ;  /* 0x00007400ff0677ac */ /* 0x000e660008000a00 */
[----:B------:R-:W-:Y:S02]  /*3f20*/  IMAD R2, R2, UR5, RZ ;  /* 0x0000000502027c24 */ /* 0x000fe4000f8e02ff */
[-C--:B0-----:R-:W-:Y:S02]  /*3f30*/  IMAD R0, R0, R7.reuse, RZ ;  /* 0x0000000700007224 */ /* 0x081fe400078e02ff */
[----:B------:R-:W-:-:S03]  /*3f40*/  IMAD R3, R2, R7, RZ ;  /* 0x0000000702037224 */ /* 0x000fc600078e02ff */
[----:B------:R-:W-:Y:S02]  /*3f50*/  SHF.R.S32.HI R2, RZ, 0x1f, R0 ;  /* 0x0000001fff027819 */ /* 0x000fe40000011400 */
[----:B------:R-:W-:-:S04]  /*3f60*/  IADD3 R5, P0, PT, R0, R3, RZ ;  /* 0x0000000300057210 */ /* 0x000fc80007f1e0ff */
[----:B------:R-:W-:Y:S02]  /*3f70*/  LEA.HI.X.SX32 R6, R3, R2, 0x1, P0 ;  /* 0x0000000203067211 */ /* 0x000fe400000f0eff */
[----:B------:R-:W-:-:S04]  /*3f80*/  IADD3 R0, P0, PT, R5, R7, RZ ;  /* 0x0000000705007210 */ /* 0x000fc80007f1e0ff */
[----:B------:R-:W-:Y:S02]  /*3f90*/  LEA.HI.X.SX32 R3, R7, R6, 0x1, P0 ;  /* 0x0000000607037211 */ /* 0x000fe400000f0eff */
[----:B-1----:R-:W-:-:S04]  /*3fa0*/  LEA R2, P0, R0, UR6, 0x3 ;  /* 0x0000000600027c11 */ /* 0x002fc8000f8018ff */
[----:B------:R-:W-:-:S06]  /*3fb0*/  LEA.HI.X R3, R0, UR7, R3, 0x3, P0 ;  /* 0x0000000700037c11 */ /* 0x000fcc00080f1c03 */
[----:B------:R-:W2:Y:S01]  /*3fc0*/  LDG.E.64 R2, desc[UR10][R2.64+0x8] ;  /* 0x0000080a02027981 */ /* 0x000ea2000c1e1b00 */
[----:B------:R-:W-:-:S04]  /*3fd0*/  LEA R4, P0, R5, UR6, 0x3 ;  /* 0x0000000605047c11 */ /* 0x000fc8000f8018ff */
[----:B------:R-:W-:-:S05]  /*3fe0*/  LEA.HI.X R5, R5, UR7, R6, 0x3, P0 ;  /* 0x0000000705057c11 */ /* 0x000fca00080f1c06 */
[----:B--2---:R2:W-:Y:S04]  /*3ff0*/  STG.E.64 desc[UR10][R4.64+0x8], R2 ;  /* 0x0000080204007986 */ /* 0x0045e8000c101b0a */
.L_x_44:
[----:B------:R-:W-:Y:S05]  /*4000*/  BSYNC.RECONVERGENT B0 ;  /* 0x0000000000007941 */ /* 0x000fea0003800200 */
.L_x_43:
[----:B------:R-:W-:Y:S04]  /*4010*/  BSSY.RECONVERGENT B0, `(.L_x_45) ;  /* 0x0000017000007945 */ /* 0x000fe80003800200 */
[----:B------:R-:W-:Y:S05]  /*4020*/  @P1 BRA `(.L_x_46) ;  /* 0x0000000000541947 */ /* 0x000fea0003800000 */
[----:B------:R-:W3:Y:S01]  /*4030*/  LDCU UR6, c[0x0][0x3c8] ;  /* 0x00007900ff0677ac */ /* 0x000ee20008000800 */
[----:B------:R-:W-:Y:S01]  /*4040*/  IMAD.IADD R0, R13, 0x1, -R54 ;  /* 0x000000010d007824 */ /* 0x000fe200078e0a36 */
[----:B------:R-:W-:Y:S01]  /*4050*/  UIADD3 UR5, UPT, UPT, UR8, -0x1, URZ ;  /* 0xffffffff08057890 */ /* 0x000fe2000fffe0ff */
[----:B------:R-:W4:Y:S05]  /*4060*/  LDCU.64 UR12, c[0x0][0x3a0] ;  /* 0x00007400ff0c77ac */ /* 0x000f2a0008000a00 */
[----:B--2---:R-:W-:Y:S01]  /*4070*/  IMAD R2, R0, UR5, RZ ;  /* 0x0000000500027c24 */ /* 0x004fe2000f8e02ff */
[----:B---3--:R-:W-:Y:S02]  /*4080*/  UIMAD UR5, UR9, UR6, URZ ;  /* 0x00000006090572a4 */ /* 0x008fe4000f8e02ff */
[----:B------:R-:W-:-:S02]  /*4090*/  IMAD R0, R57, UR6, RZ ;  /* 0x0000000639007c24 */ /* 0x000fc4000f8e02ff */
[----:B0-----:R-:W-:Y:S01]  /*40a0*/  IMAD R5, R2, UR6, RZ ;  /* 0x0000000602057c24 */ /* 0x001fe2000f8e02ff */
[----:B------:R-:W-:Y:S02]  /*40b0*/  USHF.R.S32.HI UR6, URZ, 0x1f, UR5 ;  /* 0x0000001fff067899 */ /* 0x000fe40008011405 */
[--C-:B------:R-:W-:Y:S02]  /*40c0*/  SHF.R.S32.HI R4, RZ, 0x1f, R0.reuse ;  /* 0x0000001fff047819 */ /* 0x100fe40000011400 */
[----:B-1----:R-:W-:Y:S02]  /*40d0*/  SHF.R.S32.HI R7, RZ, 0x1f, R5 ;  /* 0x0000001fff077819 */ /* 0x002fe40000011405 */
[----:B------:R-:W-:-:S04]  /*40e0*/  IADD3 R3, P0, P1, R5, UR5, R0 ;  /* 0x0000000505037c10 */ /* 0x000fc8000f91e000 */
[----:B------:R-:W-:Y:S02]  /*40f0*/  IADD3.X R6, PT, PT, R7, UR6, R4, P0, P1 ;  /* 0x0000000607067c10 */ /* 0x000fe400087e2404 */
[----:B----4-:R-:W-:-:S04]  /*4100*/  LEA R2, P0, R3, UR12, 0x3 ;  /* 0x0000000c03027c11 */ /* 0x010fc8000f8018ff */
[----:B------:R-:W-:-:S06]  /*4110*/  LEA.HI.X R3, R3, UR13, R6, 0x3, P0 ;  /* 0x0000000d03037c11 */ /* 0x000fcc00080f1c06 */
[----:B------:R-:W2:Y:S01]  /*4120*/  LDG.E.64 R2, desc[UR10][R2.64+0x10] ;  /* 0x0000100a02027981 */ /* 0x000ea2000c1e1b00 */
[----:B------:R-:W-:-:S05]  /*4130*/  IADD3 R0, P0, PT, R5, R0, RZ ;  /* 0x0000000005007210 */ /* 0x000fca0007f1e0ff */
[----:B------:R-:W-:Y:S01]  /*4140*/  IMAD.X R5, R7, 0x1, R4, P0 ;  /* 0x0000000107057824 */ /* 0x000fe200000e0604 */
[----:B------:R-:W-:-:S04]  /*4150*/  LEA R4, P0, R0, UR12, 0x3 ;  /* 0x0000000c00047c11 */ /* 0x000fc8000f8018ff */
[----:B------:R-:W-:-:S05]  /*4160*/  LEA.HI.X R5, R0, UR13, R5, 0x3, P0 ;  /* 0x0000000d00057c11 */ /* 0x000fca00080f1c05 */
[----:B--2---:R3:W-:Y:S04]  /*4170*/  STG.E.64 desc[UR10][R4.64+0x10], R2 ;  /* 0x0000100204007986 */ /* 0x0047e8000c101b0a */
.L_x_46:
[----:B------:R-:W-:Y:S05]  /*4180*/  BSYNC.RECONVERGENT B0 ;  /* 0x0000000000007941 */ /* 0x000fea0003800200 */
.L_x_45:
[----:B------:R-:W-:Y:S01]  /*4190*/  UIADD3 UR4, UPT, UPT, UR4, -0x2, URZ ;  /* 0xfffffffe04047890 */ /* 0x000fe2000fffe0ff */
[----:B------:R-:W-:Y:S05]  /*41a0*/  BSSY.RECONVERGENT B0, `(.L_x_47) ;  /* 0x000001c000007945 */ /* 0x000fea0003800200 */
[----:B------:R-:W-:-:S13]  /*41b0*/  ISETP.NE.AND P0, PT, R57, UR4, PT ;  /* 0x0000000439007c0c */ /* 0x000fda000bf05270 */
[----:B------:R-:W-:Y:S05]  /*41c0*/  @P0 BRA `(.L_x_48) ;  /* 0x0000000000640947 */ /* 0x000fea0003800000 */
[----:B------:R-:W4:Y:S01]  /*41d0*/  LDCU UR4, c[0x0][0x3c8] ;  /* 0x00007900ff0477ac */ /* 0x000f220008000800 */
[----:B--23--:R-:W-:Y:S01]  /*41e0*/  IADD3 R2, PT, PT, -R54, R13, RZ ;  /* 0x0000000d36027210 */ /* 0x00cfe20007ffe1ff */
[----:B------:R-:W-:Y:S01]  /*41f0*/  VIADD R0, R57, 0xffffffff ;  /* 0xffffffff39007836 */ /* 0x000fe20000000000 */
[----:B------:R-:W-:Y:S01]  /*4200*/  UIADD3 UR5, UPT, UPT, UR8, -0x1, URZ ;  /* 0xffffffff08057890 */ /* 0x000fe2000fffe0ff */
[----:B------:R-:W-:Y:S01]  /*4210*/  IMAD.IADD R53, R53, 0x1, -R55 ;  /* 0x0000000135357824 */ /* 0x000fe200078e0a37 */
[----:B------:R-:W2:Y:S04]  /*4220*/  LDCU.64 UR6, c[0x0][0x3a0] ;  /* 0x00007400ff0677ac */ /* 0x000ea80008000a00 */
[----:B------:R-:W-:Y:S02]  /*4230*/  IMAD R2, R2, UR5, RZ ;  /* 0x0000000502027c24 */ /* 0x000fe4000f8e02ff */
[----:B----4-:R-:W-:-:S02]  /*4240*/  IMAD R0, R0, UR4, RZ ;  /* 0x0000000400007c24 */ /* 0x010fc4000f8e02ff */
[----:B------:R-:W-:Y:S02]  /*4250*/  IMAD R53, R53, UR4, RZ ;  /* 0x0000000435357c24 */ /* 0x000fe4000f8e02ff */
[----:B0-----:R-:W-:Y:S01]  /*4260*/  IMAD R4, R2, UR4, RZ ;  /* 0x0000000402047c24 */ /* 0x001fe2000f8e02ff */
[----:B------:R-:W-:Y:S02]  /*4270*/  SHF.R.S32.HI R2, RZ, 0x1f, R0 ;  /* 0x0000001fff027819 */ /* 0x000fe40000011400 */
[--C-:B-1----:R-:W-:Y:S02]  /*4280*/  SHF.R.S32.HI R6, RZ, 0x1f, R53.reuse ;  /* 0x0000001fff067819 */ /* 0x102fe40000011435 */
[----:B------:R-:W-:Y:S02]  /*4290*/  IADD3 R0, P0, P1, R4, R0, R53 ;  /* 0x0000000004007210 */ /* 0x000fe4000791e035 */
[----:B------:R-:W-:-:S04]  /*42a0*/  SHF.R.S32.HI R5, RZ, 0x1f, R4 ;  /* 0x0000001fff057819 */ /* 0x000fc80000011404 */
[----:B------:R-:W-:Y:S02]  /*42b0*/  IADD3.X R3, PT, PT, R5, R2, R6, P0, P1 ;  /* 0x0000000205037210 */ /* 0x000fe400007e2406 */
[----:B--2---:R-:W-:-:S04]  /*42c0*/  LEA R2, P0, R0, UR6, 0x3 ;  /* 0x0000000600027c11 */ /* 0x004fc8000f8018ff */
[----:B------:R-:W-:-:S06]  /*42d0*/  LEA.HI.X R3, R0, UR7, R3, 0x3, P0 ;  /* 0x0000000700037c11 */ /* 0x000fcc00080f1c03 */
[----:B------:R-:W2:Y:S01]  /*42e0*/  LDG.E.64 R2, desc[UR10][R2.64+0x8] ;  /* 0x0000080a02027981 */ /* 0x000ea2000c1e1b00 */
[----:B------:R-:W-:-:S05]  /*42f0*/  IMAD R0, R57, UR4, RZ ;  /* 0x0000000439007c24 */ /* 0x000fca000f8e02ff */
[----:B------:R-:W-:Y:S02]  /*4300*/  SHF.R.S32.HI R7, RZ, 0x1f, R0 ;  /* 0x0000001fff077819 */ /* 0x000fe40000011400 */
[----:B------:R-:W-:-:S04]  /*4310*/  IADD3 R0, P0, P1, R4, R0, R53 ;  /* 0x0000000004007210 */ /* 0x000fc8000791e035 */
[----:B------:R-:W-:Y:S02]  /*4320*/  IADD3.X R5, PT, PT, R5, R7, R6, P0, P1 ;  /* 0x0000000705057210 */ /* 0x000fe400007e2406 */
[----:B------:R-:W-:-:S04]  /*4330*/  LEA R4, P0, R0, UR6, 0x3 ;  /* 0x0000000600047c11 */ /* 0x000fc8000f8018ff */
[----:B------:R-:W-:-:S05]  /*4340*/  LEA.HI.X R5, R0, UR7, R5, 0x3, P0 ;  /* 0x0000000700057c11 */ /* 0x000fca00080f1c05 */
[----:B--2---:R4:W-:Y:S04]  /*4350*/  STG.E.64 desc[UR10][R4.64+0x8], R2 ;  /* 0x0000080204007986 */ /* 0x0049e8000c101b0a */
.L_x_48:
[----:B------:R-:W-:Y:S05]  /*4360*/  BSYNC.RECONVERGENT B0 ;  /* 0x0000000000007941 */ /* 0x000fea0003800200 */
.L_x_47:
[----:B------:R-:W-:-:S06]  /*4370*/  UIADD3 UR4, UPT, UPT, UR8, -0x2, URZ ;  /* 0xfffffffe08047890 */ /* 0x000fcc000fffe0ff */
[----:B------:R-:W-:-:S13]  /*4380*/  ISETP.NE.AND P0, PT, R55, UR4, PT ;  /* 0x0000000437007c0c */ /* 0x000fda000bf05270 */
[----:B------:R-:W-:Y:S05]  /*4390*/  @P0 EXIT ;  /* 0x000000000000094d */ /* 0x000fea0003800000 */
[----:B------:R-:W5:Y:S01]  /*43a0*/  LDCU UR4, c[0x0][0x3c8] ;  /* 0x00007900ff0477ac */ /* 0x000f620008000800 */
[----:B------:R-:W-:Y:S01]  /*43b0*/  IADD3 R13, PT, PT, -R54, R13, RZ ;  /* 0x0000000d360d7210 */ /* 0x000fe20007ffe1ff */
[----:B------:R-:W-:Y:S01]  /*43c0*/  VIADD R0, R55, 0xffffffff ;  /* 0xffffffff37007836 */ /* 0x000fe20000000000 */
[----:B------:R-:W-:Y:S01]  /*43d0*/  UIADD3 UR5, UPT, UPT, UR8, -0x1, URZ ;  /* 0xffffffff08057890 */ /* 0x000fe2000fffe0ff */
[----:B------:R-:W1:Y:S05]  /*43e0*/  LDCU.64 UR6, c[0x0][0x3a0] ;  /* 0x00007400ff0677ac */ /* 0x000e6a0008000a00 */
[----:B------:R-:W-:Y:S01]  /*43f0*/  IMAD R13, R13, UR5, RZ ;  /* 0x000000050d0d7c24 */ /* 0x000fe2000f8e02ff */
[----:B-----5:R-:W-:-:S02]  /*4400*/  UIMAD UR12, UR9, UR4, URZ ;  /* 0x00000004090c72a4 */ /* 0x020fc4000f8e02ff */
[----:B------:R-:W-:Y:S02]  /*4410*/  IMAD R57, R57, UR4, RZ ;  /* 0x0000000439397c24 */ /* 0x000fe4000f8e02ff */
[----:B0-234-:R-:W-:Y:S02]  /*4420*/  IMAD R4, R13, UR4, RZ ;  /* 0x000000040d047c24 */ /* 0x01dfe4000f8e02ff */
[----:B------:R-:W-:Y:S01]  /*4430*/  IMAD R0, R0, UR12, RZ ;  /* 0x0000000c00007c24 */ /* 0x000fe2000f8e02ff */
[----:B-1----:R-:W-:Y:S02]  /*4440*/  SHF.R.S32.HI R6, RZ, 0x1f, R57 ;  /* 0x0000001fff067819 */ /* 0x002fe40000011439 */
[----:B------:R-:W-:Y:S02]  /*4450*/  SHF.R.S32.HI R5, RZ, 0x1f, R4 ;  /* 0x0000001fff057819 */ /* 0x000fe40000011404 */
[--C-:B------:R-:W-:Y:S02]  /*4460*/  SHF.R.S32.HI R2, RZ, 0x1f, R0.reuse ;  /* 0x0000001fff027819 */ /* 0x100fe40000011400 */
[----:B------:R-:W-:-:S04]  /*4470*/  IADD3 R0, P0, P1, R4, R57, R0 ;  /* 0x0000003904007210 */ /* 0x000fc8000791e000 */
[----:B------:R-:W-:Y:S02]  /*4480*/  IADD3.X R3, PT, PT, R5, R6, R2, P0, P1 ;  /* 0x0000000605037210 */ /* 0x000fe400007e2402 */
[----:B------:R-:W-:-:S04]  /*4490*/  LEA R2, P0, R0, UR6, 0x3 ;  /* 0x0000000600027c11 */ /* 0x000fc8000f8018ff */
[----:B------:R-:W-:-:S06]  /*44a0*/  LEA.HI.X R3, R0, UR7, R3, 0x3, P0 ;  /* 0x0000000700037c11 */ /* 0x000fcc00080f1c03 */
[----:B------:R-:W2:Y:S01]  /*44b0*/  LDG.E.64 R2, desc[UR10][R2.64+0x10] ;  /* 0x0000100a02027981 */ /* 0x000ea2000c1e1b00 */
[----:B------:R-:W-:-:S05]  /*44c0*/  IMAD R55, R55, UR12, RZ ;  /* 0x0000000c37377c24 */ /* 0x000fca000f8e02ff */
[--C-:B------:R-:W-:Y:S02]  /*44d0*/  IADD3 R0, P0, P1, R4, R57, R55.reuse ;  /* 0x0000003904007210 */ /* 0x100fe4000791e037 */
[----:B------:R-:W-:-:S04]  /*44e0*/  SHF.R.S32.HI R55, RZ, 0x1f, R55 ;  /* 0x0000001fff377819 */ /* 0x000fc80000011437 */
[----:B------:R-:W-:Y:S02]  /*44f0*/  IADD3.X R55, PT, PT, R5, R6, R55, P0, P1 ;  /* 0x0000000605377210 */ /* 0x000fe400007e2437 */
[----:B------:R-:W-:-:S04]  /*4500*/  LEA R4, P0, R0, UR6, 0x3 ;  /* 0x0000000600047c11 */ /* 0x000fc8000f8018ff */
[----:B------:R-:W-:-:S05]  /*4510*/  LEA.HI.X R5, R0, UR7, R55, 0x3, P0 ;  /* 0x0000000700057c11 */ /* 0x000fca00080f1c37 */
[----:B--2---:R-:W-:Y:S01]  /*4520*/  STG.E.64 desc[UR10][R4.64+0x10], R2 ;  /* 0x0000100204007986 */ /* 0x004fe2000c101b0a */
[----:B------:R-:W-:Y:S05]  /*4530*/  EXIT ;  /* 0x000000000000794d */ /* 0x000fea0003800000 */
        .weak           $__internal_0_$__cuda_sm20_div_rn_f64_full
        .type           $__internal_0_$__cuda_sm20_div_rn_f64_full,@function
        .size           $__internal_0_$__cuda_sm20_div_rn_f64_full,(.L_x_98 - $__internal_0_$__cuda_sm20_div_rn_f64_full)
$__internal_0_$__cuda_sm20_div_rn_f64_full:
[----:B------:R-:W-:Y:S01]  /*4540*/  MOV R63, R2 ;  /* 0x00000002003f7202 */ /* 0x000fe20000000f00 */
[----:B------:R-:W-:Y:S01]  /*4550*/  IMAD.MOV.U32 R62, RZ, RZ, R48 ;  /* 0x000000ffff3e7224 */ /* 0x000fe200078e0030 */
[----:B------:R-:W-:Y:S01]  /*4560*/  FSETP.GEU.AND P2, PT, |R49|, 1.469367938527859385e-39, PT ;  /* 0x001000003100780b */ /* 0x000fe20003f4e200 */
[----:B------:R-:W-:Y:S01]  /*4570*/  IMAD.MOV.U32 R48, RZ, RZ, R0 ;  /* 0x000000ffff307224 */ /* 0x000fe200078e0000 */
[C---:B------:R-:W-:Y:S01]  /*4580*/  FSETP.GEU.AND P4, PT, |R63|.reuse, 1.469367938527859385e-39, PT ;  /* 0x001000003f00780b */ /* 0x040fe20003f8e200 */
[----:B------:R-:W-:Y:S01]  /*4590*/  IMAD.MOV.U32 R66, RZ, RZ, R62 ;  /* 0x000000ffff427224 */ /* 0x000fe200078e003e */
[----:B------:R-:W-:Y:S01]  /*45a0*/  LOP3.LUT R2, R63, 0x7ff00000, RZ, 0xc0, !PT ;  /* 0x7ff000003f027812 */ /* 0x000fe200078ec0ff */
[----:B------:R-:W-:Y:S01]  /*45b0*/  BSSY.RECONVERGENT B0, `(.L_x_49) ;  /* 0x0000058000007945 */ /* 0x000fe20003800200 */
[C---:B------:R-:W-:Y:S02]  /*45c0*/  LOP3.LUT R51, R49.reuse, 0x800fffff, RZ, 0xc0, !PT ;  /* 0x800fffff31337812 */ /* 0x040fe400078ec0ff */
[----:B------:R-:W-:-:S02]  /*45d0*/  LOP3.LUT R59, R49, 0x7ff00000, RZ, 0xc0, !PT ;  /* 0x7ff00000313b7812 */ /* 0x000fc400078ec0ff */
[----:B------:R-:W-:Y:S02]  /*45e0*/  LOP3.LUT R51, R51, 0x3ff00000, RZ, 0xfc, !PT ;  /* 0x3ff0000033337812 */ /* 0x000fe400078efcff */
[----:B------:R-:W-:Y:S02]  /*45f0*/  ISETP.GE.U32.AND P3, PT, R2, R59, PT ;  /* 0x0000003b0200720c */ /* 0x000fe40003f66070 */
[----:B------:R-:W-:Y:S02]  /*4600*/  MOV R64, 0x1 ;  /* 0x0000000100407802 */ /* 0x000fe40000000f00 */
[----:B------:R-:W-:-:S04]  /*4610*/  @!P4 LOP3.LUT R50, R49, 0x7ff00000, RZ, 0xc0, !PT ;  /* 0x7ff000003132c812 */ /* 0x000fc800078ec0ff */
[----:B------:R-:W-:Y:S01]  /*4620*/  @!P4 ISETP.GE.U32.AND P5, PT, R2, R50, PT ;  /* 0x000000320200c20c */ /* 0x000fe20003fa6070 */
[----:B------:R-:W-:Y:S01]  /*4630*/  IMAD.MOV.U32 R50, RZ, RZ, R0 ;  /* 0x000000ffff327224 */ /* 0x000fe200078e0000 */
[----:B------:R-:W-:Y:S01]  /*4640*/  @!P2 DMUL R50, R48, 8.98846567431157953865e+307 ;  /* 0x7fe000003032a828 */ /* 0x000fe20000000000 */
[----:B------:R-:W-:-:S04]  /*4650*/  MOV R0, 0x1ca00000 ;  /* 0x1ca0000000007802 */ /* 0x000fc80000000f00 */
[C---:B------:R-:W-:Y:S01]  /*4660*/  @!P4 SEL R60, R0.reuse, 0x63400000, !P5 ;  /* 0x63400000003cc807 */ /* 0x040fe20006800000 */
[----:B------:R-:W0:Y:S01]  /*4670*/  MUFU.RCP64H R65, R51 ;  /* 0x0000003300417308 */ /* 0x000e220000001800 */
[----:B------:R-:W-:Y:S02]  /*4680*/  SEL R61, R0, 0x63400000, !P3 ;  /* 0x63400000003d7807 */ /* 0x000fe40005800000 */
[--C-:B------:R-:W-:Y:S02]  /*4690*/  @!P4 LOP3.LUT R60, R60, 0x80000000, R63.reuse, 0xf8, !PT ;  /* 0x800000003c3cc812 */ /* 0x100fe400078ef83f */
[----:B------:R-:W-:Y:S02]  /*46a0*/  LOP3.LUT R67, R61, 0x800fffff, R63, 0xf8, !PT ;  /* 0x800fffff3d437812 */ /* 0x000fe400078ef83f */
[----:B------:R-:W-:Y:S01]  /*46b0*/  @!P4 LOP3.LUT R61, R60, 0x100000, RZ, 0xfc, !PT ;  /* 0x001000003c3dc812 */ /* 0x000fe200078efcff */
[----:B------:R-:W-:Y:S01]  /*46c0*/  @!P4 IMAD.MOV.U32 R60, RZ, RZ, RZ ;  /* 0x000000ffff3cc224 */ /* 0x000fe200078e00ff */
[----:B------:R-:W-:-:S05]  /*46d0*/  @!P2 LOP3.LUT R59, R51, 0x7ff00000, RZ, 0xc0, !PT ;  /* 0x7ff00000333ba812 */ /* 0x000fca00078ec0ff */
[----:B------:R-:W-:Y:S02]  /*46e0*/  @!P4 DFMA R66, R66, 2, -R60 ;  /* 0x400000004242c82b */ /* 0x000fe4000000083c */
[----:B0-----:R-:W-:-:S08]  /*46f0*/  DFMA R60, R64, -R50, 1 ;  /* 0x3ff00000403c742b */ /* 0x001fd00000000832 */
[----:B------:R-:W-:-:S08]  /*4700*/  DFMA R60, R60, R60, R60 ;  /* 0x0000003c3c3c722b */ /* 0x000fd0000000003c */
[----:B------:R-:W-:-:S08]  /*4710*/  DFMA R64, R64, R60, R64 ;  /* 0x0000003c4040722b */ /* 0x000fd00000000040 */
[----:B------:R-:W-:-:S08]  /*4720*/  DFMA R68, R64, -R50, 1 ;  /* 0x3ff000004044742b */ /* 0x000fd00000000832 */
[----:B------:R-:W-:-:S08]  /*4730*/  DFMA R68, R64, R68, R64 ;  /* 0x000000444044722b */ /* 0x000fd00000000040 */
[----:B------:R-:W-:-:S08]  /*4740*/  DMUL R60, R68, R66 ;  /* 0x00000042443c7228 */ /* 0x000fd00000000000 */
[----:B------:R-:W-:-:S08]  /*4750*/  DFMA R64, R60, -R50, R66 ;  /* 0x800000323c40722b */ /* 0x000fd00000000042 */
[----:B------:R-:W-:Y:S01]  /*4760*/  DFMA R64, R68, R64, R60 ;  /* 0x000000404440722b */ /* 0x000fe2000000003c */
[----:B------:R-:W-:Y:S01]  /*4770*/  IMAD.MOV.U32 R60, RZ, RZ, R2 ;  /* 0x000000ffff3c7224 */ /* 0x000fe200078e0002 */
[----:B------:R-:W-:-:S05]  /*4780*/  @!P4 LOP3.LUT R60, R67, 0x7ff00000, RZ, 0xc0, !PT ;  /* 0x7ff00000433cc812 */ /* 0x000fca00078ec0ff */
[----:B------:R-:W-:-:S05]  /*4790*/  VIADD R61, R60, 0xffffffff ;  /* 0xffffffff3c3d7836 */ /* 0x000fca0000000000 */
[----:B------:R-:W-:Y:S02]  /*47a0*/  ISETP.GT.U32.AND P2, PT, R61, 0x7feffffe, PT ;  /* 0x7feffffe3d00780c */ /* 0x000fe40003f44070 */
[----:B------:R-:W-:-:S04]  /*47b0*/  IADD3 R61, PT, PT, R59, -0x1, RZ ;  /* 0xffffffff3b3d7810 */ /* 0x000fc80007ffe0ff */
[----:B------:R-:W-:-:S13]  /*47c0*/  ISETP.GT.U32.OR P2, PT, R61, 0x7feffffe, P2 ;  /* 0x7feffffe3d00780c */ /* 0x000fda0001744470 */
[----:B------:R-:W-:Y:S05]  /*47d0*/  @P2 BRA `(.L_x_50) ;  /* 0x0000000000742947 */ /* 0x000fea0003800000 */
[----:B------:R-:W-:Y:S02]  /*47e0*/  LOP3.LUT R59, R49, 0x7ff00000, RZ, 0xc0, !PT ;  /* 0x7ff00000313b7812 */ /* 0x000fe400078ec0ff */
[----:B------:R-:W-:Y:S02]  /*47f0*/  MOV R60, RZ ;  /* 0x000000ff003c7202 */ /* 0x000fe40000000f00 */
[CC--:B------:R-:W-:Y:S02]  /*4800*/  ISETP.GE.U32.AND P2, PT, R2.reuse, R59.reuse, PT ;  /* 0x0000003b0200720c */ /* 0x0c0fe40003f46070 */
[----:B------:R-:W-:Y:S02]  /*4810*/  VIADDMNMX R2, R2, -R59, 0xb9600000, !PT ;  /* 0xb960000002027446 */ /* 0x000fe4000780093b */
[----:B------:R-:W-:Y:S02]  /*4820*/  SEL R0, R0, 0x63400000, !P2 ;  /* 0x6340000000007807 */ /* 0x000fe40005000000 */
[----:B------:R-:W-:-:S05]  /*4830*/  VIMNMX R2, PT, PT, R2, 0x46a00000, PT ;  /* 0x46a0000002027848 */ /* 0x000fca0003fe0100 */
[----:B------:R-:W-:-:S04]  /*4840*/  IMAD.IADD R0, R2, 0x1, -R0 ;  /* 0x0000000102007824 */ /* 0x000fc800078e0a00 */
[----:B------:R-:W-:-:S06]  /*4850*/  VIADD R61, R0, 0x7fe00000 ;  /* 0x7fe00000003d7836 */ /* 0x000fcc0000000000 */
[----:B------:R-:W-:-:S10]  /*4860*/  DMUL R68, R64, R60 ;  /* 0x0000003c40447228 */ /* 0x000fd40000000000 */
[----:B------:R-:W-:-:S13]  /*4870*/  FSETP.GTU.AND P2, PT, |R69|, 1.469367938527859385e-39, PT ;  /* 0x001000004500780b */ /* 0x000fda0003f4c200 */
[----:B------:R-:W-:Y:S05]  /*4880*/  @P2 BRA `(.L_x_51) ;  /* 0x0000000000a82947 */ /* 0x000fea0003800000 */
[----:B------:R-:W-:Y:S01]  /*4890*/  DFMA R50, R64, -R50, R66 ;  /* 0x800000324032722b */ /* 0x000fe20000000042 */
[----:B------:R-:W-:-:S09]  /*48a0*/  IMAD.MOV.U32 R60, RZ, RZ, RZ ;  /* 0x000000ffff3c7224 */ /* 0x000fd200078e00ff */
[C---:B------:R-:W-:Y:S02]  /*48b0*/  FSETP.NEU.AND P2, PT, R51.reuse, RZ, PT ;  /* 0x000000ff3300720b */ /* 0x040fe40003f4d000 */
[----:B------:R-:W-:-:S04]  /*48c0*/  LOP3.LUT R48, R51, 0x80000000, R49, 0x48, !PT ;  /* 0x8000000033307812 */ /* 0x000fc800078e4831 */
[----:B------:R-:W-:-:S07]  /*48d0*/  LOP3.LUT R61, R48, R61, RZ, 0xfc, !PT ;  /* 0x0000003d303d7212 */ /* 0x000fce00078efcff */
[----:B------:R-:W-:Y:S05]  /*48e0*/  @!P2 BRA `(.L_x_51) ;  /* 0x000000000090a947 */ /* 0x000fea0003800000 */
[----:B------:R-:W-:Y:S01]  /*48f0*/  IMAD.MOV R51, RZ, RZ, -R0 ;  /* 0x000000ffff337224 */ /* 0x000fe200078e0a00 */
[----:B------:R-:W-:Y:S02]  /*4900*/  MOV R50, RZ ;  /* 0x000000ff00327202 */ /* 0x000fe40000000f00 */
[----:B------:R-:W-:-:S04]  /*4910*/  IADD3 R0, PT, PT, -R0, -0x43300000, RZ ;  /* 0xbcd0000000007810 */ /* 0x000fc80007ffe1ff */
[----:B------:R-:W-:Y:S02]  /*4920*/  DFMA R50, R68, -R50, R64 ;  /* 0x800000324432722b */ /* 0x000fe40000000040 */
[----:B------:R-:W-:-:S08]  /*4930*/  DMUL.RP R64, R64, R60 ;  /* 0x0000003c40407228 */ /* 0x000fd00000008000 */
[----:B------:R-:W-:Y:S02]  /*4940*/  FSETP.NEU.AND P2, PT, |R51|, R0, PT ;  /* 0x000000003300720b */ /* 0x000fe40003f4d200 */
[----:B------:R-:W-:Y:S02]  /*4950*/  LOP3.LUT R48, R65, R48, RZ, 0x3c, !PT ;  /* 0x0000003041307212 */ /* 0x000fe400078e3cff */
[----:B------:R-:W-:Y:S02]  /*4960*/  FSEL R0, R64, R68, !P2 ;  /* 0x0000004440007208 */ /* 0x000fe40005000000 */
[----:B------:R-:W-:-:S03]  /*4970*/  FSEL R48, R48, R69, !P2 ;  /* 0x0000004530307208 */ /* 0x000fc60005000000 */
[----:B------:R-:W-:Y:S02]  /*4980*/  IMAD.MOV.U32 R68, RZ, RZ, R0 ;  /* 0x000000ffff447224 */ /* 0x000fe400078e0000 */
[----:B------:R-:W-:Y:S01]  /*4990*/  IMAD.MOV.U32 R69, RZ, RZ, R48 ;  /* 0x000000ffff457224 */ /* 0x000fe200078e0030 */
[----:B------:R-:W-:Y:S06]  /*49a0*/  BRA `(.L_x_51) ;  /* 0x0000000000607947 */ /* 0x000fec0003800000 */
.L_x_50:
[----:B------:R-:W-:-:S14]  /*49b0*/  DSETP.NAN.AND P2, PT, R62, R62, PT ;  /* 0x0000003e3e00722a */ /* 0x000fdc0003f48000 */
[----:B------:R-:W-:Y:S05]  /*49c0*/  @P2 BRA `(.L_x_52) ;  /* 0x00000000004c2947 */ /* 0x000fea0003800000 */
[----:B------:R-:W-:-:S14]  /*49d0*/  DSETP.NAN.AND P2, PT, R48, R48, PT ;  /* 0x000000303000722a */ /* 0x000fdc0003f48000 */
[----:B------:R-:W-:Y:S05]  /*49e0*/  @P2 BRA `(.L_x_53) ;  /* 0x0000000000342947 */ /* 0x000fea0003800000 */
[----:B------:R-:W-:Y:S01]  /*49f0*/  ISETP.NE.AND P2, PT, R60, R59, PT ;  /* 0x0000003b3c00720c */ /* 0x000fe20003f45270 */
[----:B------:R-:W-:Y:S01]  /*4a00*/  IMAD.MOV.U32 R69, RZ, RZ, -0x80000 ;  /* 0xfff80000ff457424 */ /* 0x000fe200078e00ff */
[----:B------:R-:W-:-:S11]  /*4a10*/  MOV R68, 0x0 ;  /* 0x0000000000447802 */ /* 0x000fd60000000f00 */
[----:B------:R-:W-:Y:S05]  /*4a20*/  @!P2 BRA `(.L_x_51) ;  /* 0x000000000040a947 */ /* 0x000fea0003800000 */
[----:B------:R-:W-:Y:S02]  /*4a30*/  ISETP.NE.AND P2, PT, R60, 0x7ff00000, PT ;  /* 0x7ff000003c00780c */ /* 0x000fe40003f45270 */
[----:B------:R-:W-:Y:S02]  /*4a40*/  LOP3.LUT R48, R63, 0x80000000, R49, 0x48, !PT ;  /* 0x800000003f307812 */ /* 0x000fe400078e4831 */
[----:B------:R-:W-:-:S13]  /*4a50*/  ISETP.EQ.OR P2, PT, R59, RZ, !P2 ;  /* 0x000000ff3b00720c */ /* 0x000fda0005742670 */
[----:B------:R-:W-:Y:S01]  /*4a60*/  @P2 LOP3.LUT R0, R48, 0x7ff00000, RZ, 0xfc, !PT ;  /* 0x7ff0000030002812 */ /* 0x000fe200078efcff */
[----:B------:R-:W-:Y:S01]  /*4a70*/  @!P2 IMAD.MOV.U32 R68, RZ, RZ, RZ ;  /* 0x000000ffff44a224 */ /* 0x000fe200078e00ff */
[----:B------:R-:W-:Y:S01]  /*4a80*/  @!P2 MOV R69, R48 ;  /* 0x000000300045a202 */ /* 0x000fe20000000f00 */
[----:B------:R-:W-:Y:S02]  /*4a90*/  @P2 IMAD.MOV.U32 R68, RZ, RZ, RZ ;  /* 0x000000ffff442224 */ /* 0x000fe400078e00ff */
[----:B------:R-:W-:Y:S01]  /*4aa0*/  @P2 IMAD.MOV.U32 R69, RZ, RZ, R0 ;  /* 0x000000ffff452224 */ /* 0x000fe200078e0000 */
[----:B------:R-:W-:Y:S06]  /*4ab0*/  BRA `(.L_x_51) ;  /* 0x00000000001c7947 */ /* 0x000fec0003800000 */
.L_x_53:
[----:B------:R-:W-:Y:S02]  /*4ac0*/  LOP3.LUT R0, R49, 0x80000, RZ, 0xfc, !PT ;  /* 0x0008000031007812 */ /* 0x000fe400078efcff */
[----:B------:R-:W-:-:S03]  /*4ad0*/  MOV R68, R48 ;  /* 0x0000003000447202 */ /* 0x000fc60000000f00 */
[----:B------:R-:W-:Y:S01]  /*4ae0*/  IMAD.MOV.U32 R69, RZ, RZ, R0 ;  /* 0x000000ffff457224 */ /* 0x000fe200078e0000 */
[----:B------:R-:W-:Y:S06]  /*4af0*/  BRA `(.L_x_51) ;  /* 0x00000000000c7947 */ /* 0x000fec0003800000 */
.L_x_52:
[----:B------:R-:W-:Y:S01]  /*4b00*/  LOP3.LUT R0, R63, 0x80000, RZ, 0xfc, !PT ;  /* 0x000800003f007812 */ /* 0x000fe200078efcff */
[----:B------:R-:W-:-:S03]  /*4b10*/  IMAD.MOV.U32 R68, RZ, RZ, R62 ;  /* 0x000000ffff447224 */ /* 0x000fc600078e003e */
[----:B------:R-:W-:-:S07]  /*4b20*/  MOV R69, R0 ;  /* 0x0000000000457202 */ /* 0x000fce0000000f00 */
.L_x_51:
[----:B------:R-:W-:Y:S05]  /*4b30*/  BSYNC.RECONVERGENT B0 ;  /* 0x0000000000007941 */ /* 0x000fea0003800200 */
.L_x_49:
[----:B------:R-:W-:Y:S02]  /*4b40*/  HFMA2 R59, -RZ, RZ, 0, 0 ;  /* 0x00000000ff3b7431 */ /* 0x000fe400000001ff */
[----:B------:R-:W-:Y:S02]  /*4b50*/  IMAD.MOV.U32 R2, RZ, RZ, R68 ;  /* 0x000000ffff027224 */ /* 0x000fe400078e0044 */
[----:B------:R-:W-:Y:S01]  /*4b60*/  IMAD.MOV.U32 R0, RZ, RZ, R69 ;  /* 0x000000ffff007224 */ /* 0x000fe200078e0045 */
[----:B------:R-:W-:Y:S06]  /*4b70*/  RET.REL.NODEC R58 `(_Z9compute_PPdS_S_S_S_S_S_iiiiiiiiiiiiiii) ;  /* 0xffffffb43a207950 */ /* 0x000fec0003c3ffff */
.L_x_54:
[----:B------:R-:W-:-:S00]  /*4b80*/  BRA `(.L_x_54) ;  /* 0xfffffffc00fc7947 */ /* 0x000fc0000383ffff */
[----:B------:R-:W-:-:S00]  /*4b90*/  NOP ;  /* 0x0000000000007918 */ /* 0x000fc00000000000 */
        /* <DEDUP_REMOVED lines=14> */
.L_x_98:


//--------------------- .text._Z9compute_VPdS_S_S_S_S_S_iiiiiiiii --------------------------
	.section	.text._Z9compute_VPdS_S_S_S_S_S_iiiiiiiii,"ax",@progbits
	.align	128
        .global         _Z9compute_VPdS_S_S_S_S_S_iiiiiiiii
        .type           _Z9compute_VPdS_S_S_S_S_S_iiiiiiiii,@function
        .size           _Z9compute_VPdS_S_S_S_S_S_iiiiiiiii,(.L_x_99 - _Z9compute_VPdS_S_S_S_S_S_iiiiiiiii)
        .other          _Z9compute_VPdS_S_S_S_S_S_iiiiiiiii,@"STO_CUDA_ENTRY STV_DEFAULT"
_Z9compute_VPdS_S_S_S_S_S_iiiiiiiii:
.text._Z9compute_VPdS_S_S_S_S_S_iiiiiiiii:
[----:B------:R-:W-:Y:S08]  /*0000*/  LDC R1, c[0x0][0x37c] ;  /* 0x0000df00ff017b82 */ /* 0x000ff00000000800 */
[----:B------:R-:W0:Y:S01]  /*0010*/  LDC.64 R36, c[0x0][0x3a8] ;  /* 0x0000ea00ff247b82 */ /* 0x000e220000000a00 */
[----:B------:R-:W0:Y:S01]  /*0020*/  LDCU.64 UR16, c[0x0][0x358] ;  /* 0x00006b00ff1077ac */ /* 0x000e220008000a00 */
[----:B------:R-:W1:Y:S01]  /*0030*/  S2R R0, SR_TID.X ;  /* 0x0000000000007919 */ /* 0x000e620000002100 */
[----:B------:R-:W2:Y:S01]  /*0040*/  LDCU.64 UR18, c[0x0][0x3b8] ;  /* 0x00007700ff1277ac */ /* 0x000ea20008000a00 */
[----:B0-----:R-:W3:Y:S04]  /*0050*/  LDG.E.64 R18, desc[UR16][R36.64] ;  /* 0x0000001024127981 */ /* 0x001ee8000c1e1b00 */
[----:B------:R-:W4:Y:S04]  /*0060*/  LDG.E.64 R2, desc[UR16][R36.64+0x8] ;  /* 0x0000081024027981 */ /* 0x000f28000c1e1b00 */
[----:B------:R-:W4:Y:S04]  /*0070*/  LDG.E.64 R4, desc[UR16][R36.64+0x10] ;  /* 0x0000101024047981 */ /* 0x000f28000c1e1b00 */
[----:B------:R-:W4:Y:S04]  /*0080*/  LDG.E.64 R8, desc[UR16][R36.64+0x18] ;  /* 0x0000181024087981 */ /* 0x000f28000c1e1b00 */
[----:B------:R-:W4:Y:S04]  /*0090*/  LDG.E.64 R10, desc[UR16][R36.64+0x20] ;  /* 0x00002010240a7981 */ /* 0x000f28000c1e1b00 */
[----:B------:R0:W5:Y:S04]  /*00a0*/  LDG.E.64 R40, desc[UR16][R36.64+0x30] ;  /* 0x0000301024287981 */ /* 0x000168000c1e1b00 */
[----:B------:R0:W5:Y:S01]  /*00b0*/  LDG.E.64 R16, desc[UR16][R36.64+0x38] ;  /* 0x0000381024107981 */ /* 0x000162000c1e1b00 */
[----:B------:R-:W1:Y:S01]  /*00c0*/  S2UR UR4, SR_CTAID.X ;  /* 0x00000000000479c3 */ /* 0x000e620000002500 */
[----:B------:R-:W-:Y:S01]  /*00d0*/  BSSY.RECONVERGENT B1, `(.L_x_55) ;  /* 0x000011b000017945 */ /* 0x000fe20003800200 */
[----:B------:R-:W0:Y:S01]  /*00e0*/  S2R R13, SR_TID.Y ;  /* 0x00000000000d7919 */ /* 0x000e220000002200 */
[----:B------:R-:W0:Y:S05]  /*00f0*/  S2R R15, SR_TID.Z ;  /* 0x00000000000f7919 */ /* 0x000e2a0000002300 */
[----:B------:R-:W1:Y:S08]  /*0100*/  LDC R7, c[0x0][0x360] ;  /* 0x0000d800ff077b82 */ /* 0x000e700000000800 */
[----:B------:R-:W0:Y:S08]  /*0110*/  S2UR UR5, SR_CTAID.Y ;  /* 0x00000000000579c3 */ /* 0x000e300000002600 */
[----:B------:R-:W0:Y:S08]  /*0120*/  LDC R6, c[0x0][0x364] ;  /* 0x0000d900ff067b82 */ /* 0x000e300000000800 */
[----:B------:R-:W0:Y:S01]  /*0130*/  S2UR UR6, SR_CTAID.Z ;  /* 0x00000000000679c3 */ /* 0x000e220000002700 */
[----:B-1----:R-:W-:Y:S01]  /*0140*/  IMAD R7, R7, UR4, R0 ;  /* 0x0000000407077c24 */ /* 0x002fe2000f8e0200 */
[----:B------:R-:W1:Y:S03]  /*0150*/  LDCU UR4, c[0x0][0x3c0] ;  /* 0x00007800ff0477ac */ /* 0x000e660008000800 */
[----:B------:R-:W-:-:S03]  /*0160*/  VIADD R14, R7, 0x1 ;  /* 0x00000001070e7836 */ /* 0x000fc60000000000 */
[----:B------:R-:W1:Y:S02]  /*0170*/  LDC R12, c[0x0][0x368] ;  /* 0x0000da00ff0c7b82 */ /* 0x000e640000000800 */
[----:B--2---:R-:W-:-:S04]  /*0180*/  ISETP.GT.AND P0, PT, R14, UR18, PT ;  /* 0x000000120e007c0c */ /* 0x004fc8000bf04270 */
[----:B------:R-:W-:Y:S01]  /*0190*/  ISETP.LT.OR P0, PT, R14, 0x2, P0 ;  /* 0x000000020e00780c */ /* 0x000fe20000701670 */
[----:B0-----:R-:W-:Y:S01]  /*01a0*/  IMAD R6, R6, UR5, R13 ;  /* 0x0000000506067c24 */ /* 0x001fe2000f8e020d */
[----:B------:R-:W-:Y:S02]  /*01b0*/  UIADD3 UR5, UPT, UPT, UR19, -0x1, URZ ;  /* 0xffffffff13057890 */ /* 0x000fe4000fffe0ff */
[----:B-1----:R-:W-:Y:S02]  /*01c0*/  UIADD3 UR4, UPT, UPT, UR4, -0x1, URZ ;  /* 0xffffffff04047890 */ /* 0x002fe4000fffe0ff */
[----:B------:R-:W-:-:S04]  /*01d0*/  ISETP.EQ.OR P0, PT, R6, RZ, P0 ;  /* 0x000000ff0600720c */ /* 0x000fc80000702670 */
[----:B------:R-:W-:Y:S01]  /*01e0*/  ISETP.LT.AND P0, PT, R6, UR5, !P0 ;  /* 0x0000000506007c0c */ /* 0x000fe2000c701270 */
[----:B------:R-:W-:-:S05]  /*01f0*/  IMAD R0, R12, UR6, R15 ;  /* 0x000000060c007c24 */ /* 0x000fca000f8e020f */
[----:B------:R-:W-:-:S04]  /*0200*/  ISETP.EQ.OR P0, PT, R0, RZ, !P0 ;  /* 0x000000ff0000720c */ /* 0x000fc80004702670 */
[----:B------:R-:W-:Y:S02]  /*0210*/  ISETP.GE.OR P0, PT, R0, UR4, P0 ;  /* 0x0000000400007c0c */ /* 0x000fe40008706670 */
[----:B---3--:R-:W-:Y:S02]  /*0220*/  R2UR UR6, R18 ;  /* 0x00000000120672ca */ /* 0x008fe400000e0000 */
[----:B------:R-:W-:Y:S02]  /*0230*/  R2UR UR7, R19 ;  /* 0x00000000130772ca */ /* 0x000fe400000e0000 */
[----:B----4-:R-:W-:Y:S02]  /*0240*/  R2UR UR8, R2 ;  /* 0x00000000020872ca */ /* 0x010fe400000e0000 */
[----:B------:R-:W-:Y:S02]  /*0250*/  R2UR UR9, R3 ;  /* 0x00000000030972ca */ /* 0x000fe400000e0000 */
[----:B------:R-:W-:-:S02]  /*0260*/  R2UR UR10, R4 ;  /* 0x00000000040a72ca */ /* 0x000fc400000e0000 */
[----:B------:R-:W-:Y:S02]  /*0270*/  R2UR UR11, R5 ;  /* 0x00000000050b72ca */ /* 0x000fe400000e0000 */
[----:B------:R-:W-:Y:S02]  /*0280*/  R2UR UR12, R8 ;  /* 0x00000000080c72ca */ /* 0x000fe400000e0000 */
[----:B------:R-:W-:Y:S02]  /*0290*/  R2UR UR13, R9 ;  /* 0x00000000090d72ca */ /* 0x000fe400000e0000 */
[----:B------:R-:W-:Y:S02]  /*02a0*/  R2UR UR14, R10 ;  /* 0x000000000a0e72ca */ /* 0x000fe400000e0000 */
[----:B------:R-:W-:Y:S01]  /*02b0*/  R2UR UR15, R11 ;  /* 0x000000000b0f72ca */ /* 0x000fe200000e0000 */
[----:B------:R-:W-:-:S14]  /*02c0*/  @P0 BRA `(.L_x_56) ;  /* 0x0000000c00ec0947 */ /* 0x000fdc0003800000 */
[----:B------:R-:W0:Y:S01]  /*02d0*/  LDCU UR5, c[0x0][0x3cc] ;  /* 0x00007980ff0577ac */ /* 0x000e220008000800 */
[----:B------:R-:W1:Y:S01]  /*02e0*/  LDC.64 R38, c[0x0][0x380] ;  /* 0x0000e000ff267b82 */ /* 0x000e620000000a00 */
[----:B------:R-:W-:Y:S01]  /*02f0*/  IMAD R15, R6, UR18, RZ ;  /* 0x00000012060f7c24 */ /* 0x000fe2000f8e02ff */
[----:B------:R-:W5:Y:S01]  /*0300*/  LDG.E.64 R36, desc[UR16][R36.64+0x28] ;  /* 0x0000281024247981 */ /* 0x000f62000c1e1b00 */
[----:B------:R-:W-:Y:S02]  /*0310*/  IMAD R4, R0, UR19, RZ ;  /* 0x0000001300047c24 */ /* 0x000fe4000f8e02ff */
[----:B------:R-:W-:Y:S02]  /*0320*/  IMAD.IADD R3, R6, 0x1, R15 ;  /* 0x0000000106037824 */ /* 0x000fe400078e020f */
[----:B------:R-:W-:Y:S02]  /*0330*/  IMAD R5, R4, UR18, R4 ;  /* 0x0000001204057c24 */ /* 0x000fe4000f8e0204 */
[----:B0-----:R-:W-:-:S04]  /*0340*/  IMAD R2, R7, UR5, RZ ;  /* 0x0000000507027c24 */ /* 0x001fc8000f8e02ff */
[----:B------:R-:W-:-:S04]  /*0350*/  IMAD R2, R3, UR5, R2 ;  /* 0x0000000503027c24 */ /* 0x000fc8000f8e0202 */
[----:B------:R-:W-:-:S04]  /*0360*/  IMAD R5, R5, UR5, R2 ;  /* 0x0000000505057c24 */ /* 0x000fc8000f8e0202 */
[----:B-1----:R-:W-:-:S05]  /*0370*/  IMAD.WIDE R38, R5, 0x8, R38 ;  /* 0x0000000805267825 */ /* 0x002fca00078e0226 */
[----:B------:R0:W5:Y:S01]  /*0380*/  LDG.E.64 R34, desc[UR16][R38.64] ;  /* 0x0000001026227981 */ /* 0x000162000c1e1b00 */
        /* <DEDUP_REMOVED lines=9> */
[----:B------:R-:W-:-:S08]  /*0420*/  DFMA R2, R4, -R2, 1 ;  /* 0x3ff000000402742b */ /* 0x000fd00000000802 */
[----:B------:R-:W-:Y:S01]  /*0430*/  DFMA R2, R4, R2, R4 ;  /* 0x000000020402722b */ /* 0x000fe20000000004 */
[----:B------:R-:W-:Y:S01]  /*0440*/  IMAD.U32 R8, RZ, RZ, UR14 ;  /* 0x0000000eff087e24 */ /* 0x000fe2000f8e00ff */
[----:B------:R-:W-:-:S06]  /*0450*/  MOV R9, UR15 ;  /* 0x0000000f00097c02 */ /* 0x000fcc0008000f00 */
[----:B------:R-:W-:-:S08]  /*0460*/  DMUL R4, R2, UR12 ;  /* 0x0000000c02047c28 */ /* 0x000fd00008000000 */
[----:B------:R-:W-:-:S08]  /*0470*/  DFMA R8, R4, -R8, UR12 ;  /* 0x0000000c04087e2b */ /* 0x000fd00008000808 */
[----:B------:R-:W-:Y:S01]  /*0480*/  DFMA R2, R2, R8, R4 ;  /* 0x000000080202722b */ /* 0x000fe20000000004 */
[----:B------:R-:W-:-:S09]  /*0490*/  IMAD.U32 R5, RZ, RZ, UR13 ;  /* 0x0000000dff057e24 */ /* 0x000fd2000f8e00ff */
[----:B------:R-:W-:Y:S01]  /*04a0*/  FFMA R4, RZ, UR15, R3 ;  /* 0x0000000fff047c23 */ /* 0x000fe20008000003 */
[----:B------:R-:W-:-:S04]  /*04b0*/  FSETP.GEU.AND P1, PT, |R5|, 6.5827683646048100446e-37, PT ;  /* 0x036000000500780b */ /* 0x000fc80003f2e200 */
[----:B------:R-:W-:-:S13]  /*04c0*/  FSETP.GT.AND P0, PT, |R4|, 1.469367938527859385e-39, PT ;  /* 0x001000000400780b */ /* 0x000fda0003f04200 */
[----:B0-----:R-:W-:Y:S05]  /*04d0*/  @P0 BRA P1, `(.L_x_57) ;  /* 0x0000000000340947 */ /* 0x001fea0000800000 */
[----:B------:R-:W-:Y:S01]  /*04e0*/  IMAD.U32 R3, RZ, RZ, UR13 ;  /* 0x0000000dff037e24 */ /* 0x000fe2000f8e00ff */
[----:B------:R-:W-:Y:S01]  /*04f0*/  MOV R19, UR13 ;  /* 0x0000000d00137c02 */ /* 0x000fe20008000f00 */
[----:B------:R-:W-:Y:S01]  /*0500*/  IMAD.U32 R18, RZ, RZ, UR12 ;  /* 0x0000000cff127e24 */ /* 0x000fe2000f8e00ff */
[----:B------:R-:W-:Y:S01]  /*0510*/  MOV R20, UR14 ;  /* 0x0000000e00147c02 */ /* 0x000fe20008000f00 */
[----:B------:R-:W-:Y:S01]  /*0520*/  IMAD.U32 R2, RZ, RZ, UR12 ;  /* 0x0000000cff027e24 */ /* 0x000fe2000f8e00ff */
[----:B------:R-:W-:Y:S01]  /*0530*/  MOV R23, UR15 ;  /* 0x0000000f00177c02 */ /* 0x000fe20008000f00 */
[----:B------:R-:W-:Y:S01]  /*0540*/  IMAD.U32 R21, RZ, RZ, UR15 ;  /* 0x0000000fff157e24 */ /* 0x000fe2000f8e00ff */
[----:B------:R-:W-:Y:S01]  /*0550*/  MOV R8, 0x590 ;  /* 0x0000059000087802 */ /* 0x000fe20000000f00 */
[----:B------:R-:W-:Y:S02]  /*0560*/  IMAD.U32 R22, RZ, RZ, UR14 ;  /* 0x0000000eff167e24 */ /* 0x000fe4000f8e00ff */
[----:B------:R-:W-:-:S07]  /*0570*/  IMAD.MOV.U32 R19, RZ, RZ, R3 ;  /* 0x000000ffff137224 */ /* 0x000fce00078e0003 */
[----:B-----5:R-:W-:Y:S05]  /*0580*/  CALL.REL.NOINC `($__internal_1_$__cuda_sm20_div_rn_f64_full) ;  /* 0x0000002c00947944 */ /* 0x020fea0003c00000 */
[----:B------:R-:W-:Y:S01]  /*0590*/  IMAD.MOV.U32 R2, RZ, RZ, R10 ;  /* 0x000000ffff027224 */ /* 0x000fe200078e000a */
[----:B------:R-:W-:-:S07]  /*05a0*/  MOV R3, R9 ;  /* 0x0000000900037202 */ /* 0x000fce0000000f00 */
.L_x_57:
[----:B------:R-:W0:Y:S01]  /*05b0*/  LDC R10, c[0x0][0x3c4] ;  /* 0x0000f100ff0a7b82 */ /* 0x000e220000000800 */
[----:B------:R-:W1:Y:S01]  /*05c0*/  LDCU.64 UR20, c[0x0][0x3b8] ;  /* 0x00007700ff1477ac */ /* 0x000e620008000a00 */
[----:B------:R-:W-:-:S06]  /*05d0*/  IMAD.IADD R4, R7, 0x1, R15 ;  /* 0x0000000107047824 */ /* 0x000fcc00078e020f */
[----:B------:R-:W2:Y:S01]  /*05e0*/  LDC.64 R30, c[0x0][0x398] ;  /* 0x0000e600ff1e7b82 */ /* 0x000ea20000000a00 */
[----:B-1----:R-:W-:-:S04]  /*05f0*/  IMAD R43, R0, UR20, RZ ;  /* 0x00000014002b7c24 */ /* 0x002fc8000f8e02ff */
[----:B------:R-:W-:Y:S02]  /*0600*/  IMAD R33, R43, UR21, R4 ;  /* 0x000000152b217c24 */ /* 0x000fe4000f8e0204 */
[-C--:B0-----:R-:W-:Y:S02]  /*0610*/  IMAD R8, R7, R10.reuse, -R10 ;  /* 0x0000000a07087224 */ /* 0x081fe400078e0a0a */
[----:B------:R-:W-:Y:S02]  /*0620*/  IMAD R4, R43, UR21, RZ ;  /* 0x000000152b047c24 */ /* 0x000fe4000f8e02ff */
[-C--:B------:R-:W-:Y:S02]  /*0630*/  IMAD R5, R15, R10.reuse, R8 ;  /* 0x0000000a0f057224 */ /* 0x080fe400078e0208 */
[-C--:B------:R-:W-:Y:S02]  /*0640*/  IMAD R33, R33, R10.reuse, RZ ;  /* 0x0000000a21217224 */ /* 0x080fe400078e02ff */
[----:B------:R-:W-:-:S02]  /*0650*/  IMAD R5, R4, R10, R5 ;  /* 0x0000000a04057224 */ /* 0x000fc400078e0205 */
[----:B--2---:R-:W-:-:S04]  /*0660*/  IMAD.WIDE R32, R33, 0x8, R30 ;  /* 0x0000000821207825 */ /* 0x004fc800078e021e */
[----:B------:R-:W-:Y:S01]  /*0670*/  IMAD.WIDE R30, R5, 0x8, R30 ;  /* 0x00000008051e7825 */ /* 0x000fe200078e021e */
[----:B------:R-:W2:Y:S04]  /*0680*/  LDG.E.64 R18, desc[UR16][R32.64+0x10] ;  /* 0x0000101020127981 */ /* 0x000ea8000c1e1b00 */
[----:B------:R-:W2:Y:S04]  /*0690*/  LDG.E.64 R4, desc[UR16][R30.64+0x10] ;  /* 0x000010101e047981 */ /* 0x000ea8000c1e1b00 */
[----:B------:R-:W3:Y:S04]  /*06a0*/  LDG.E.64 R8, desc[UR16][R32.64] ;  /* 0x0000001020087981 */ /* 0x000ee8000c1e1b00 */
[----:B------:R-:W3:Y:S01]  /*06b0*/  LDG.E.64 R44, desc[UR16][R30.64] ;  /* 0x000000101e2c7981 */ /* 0x000ee2000c1e1b00 */
[----:B------:R-:W0:Y:S01]  /*06c0*/  MUFU.RCP64H R11, UR7 ;  /* 0x00000007000b7d08 */ /* 0x000e220008001800 */
[----:B------:R-:W-:Y:S01]  /*06d0*/  IMAD.U32 R12, RZ, RZ, UR6 ;  /* 0x00000006ff0c7e24 */ /* 0x000fe2000f8e00ff */
[----:B------:R-:W-:Y:S01]  /*06e0*/  MOV R13, UR7 ;  /* 0x00000007000d7c02 */ /* 0x000fe20008000f00 */
[----:B------:R-:W-:Y:S01]  /*06f0*/  IMAD.MOV.U32 R10, RZ, RZ, 0x1 ;  /* 0x00000001ff0a7424 */ /* 0x000fe200078e00ff */
[----:B------:R-:W-:Y:S01]  /*0700*/  BSSY.RECONVERGENT B2, `(.L_x_58) ;  /* 0x000001a000027945 */ /* 0x000fe20003800200 */
[----:B------:R-:W-:-:S04]  /*0710*/  VIADD R28, R7, 0xffffffff ;  /* 0xffffffff071c7836 */ /* 0x000fc80000000000 */
        /* <DEDUP_REMOVED lines=9> */
[----:B------:R-:W-:Y:S01]  /*07b0*/  FSETP.GEU.AND P1, PT, |R19|, 6.5827683646048100446e-37, PT ;  /* 0x036000001300780b */ /* 0x000fe20003f2e200 */
[----:B---3--:R-:W-:-:S05]  /*07c0*/  DADD R44, R8, -R44 ;  /* 0x00000000082c7229 */ /* 0x008fca000000082c */
        /* <DEDUP_REMOVED lines=9> */
[----:B------:R-:W-:-:S07]  /*0860*/  IMAD.U32 R23, RZ, RZ, UR7 ;  /* 0x00000007ff177e24 */ /* 0x000fce000f8e00ff */
[----:B-----5:R-:W-:Y:S05]  /*0870*/  CALL.REL.NOINC `($__internal_1_$__cuda_sm20_div_rn_f64_full) ;  /* 0x0000002800d87944 */ /* 0x020fea0003c00000 */
[----:B------:R-:W-:Y:S01]  /*0880*/  MOV R4, R10 ;  /* 0x0000000a00047202 */ /* 0x000fe20000000f00 */
[----:B------:R-:W-:-:S07]  /*0890*/  IMAD.MOV.U32 R5, RZ, RZ, R9 ;  /* 0x000000ffff057224 */ /* 0x000fce00078e0009 */
.L_x_59:
[----:B------:R-:W-:Y:S05]  /*08a0*/  BSYNC.RECONVERGENT B2 ;  /* 0x0000000000027941 */ /* 0x000fea0003800200 */
.L_x_58:
[----:B------:R-:W0:Y:S01]  /*08b0*/  MUFU.RCP64H R9, UR7 ;  /* 0x0000000700097d08 */ /* 0x000e220008001800 */
[----:B------:R-:W-:Y:S01]  /*08c0*/  IMAD.U32 R10, RZ, RZ, UR6 ;  /* 0x00000006ff0a7e24 */ /* 0x000fe2000f8e00ff */
[----:B------:R-:W-:Y:S01]  /*08d0*/  MOV R11, UR7 ;  /* 0x00000007000b7c02 */ /* 0x000fe20008000f00 */
[----:B------:R-:W-:Y:S01]  /*08e0*/  IMAD.MOV.U32 R8, RZ, RZ, 0x1 ;  /* 0x00000001ff087424 */ /* 0x000fe200078e00ff */
[----:B------:R-:W-:Y:S01]  /*08f0*/  FSETP.GEU.AND P1, PT, |R45|, 6.5827683646048100446e-37, PT ;  /* 0x036000002d00780b */ /* 0x000fe20003f2e200 */
[----:B------:R-:W-:Y:S04]  /*0900*/  BSSY.RECONVERGENT B2, `(.L_x_60) ;  /* 0x0000017000027945 */ /* 0x000fe80003800200 */
[----:B0-----:R-:W-:-:S08]  /*0910*/  DFMA R10, R8, -R10, 1 ;  /* 0x3ff00000080a742b */ /* 0x001fd0000000080a */
[----:B------:R-:W-:-:S08]  /*0920*/  DFMA R10, R10, R10, R10 ;  /* 0x0000000a0a0a722b */ /* 0x000fd0000000000a */
[----:B------:R-:W-:Y:S01]  /*0930*/  DFMA R10, R8, R10, R8 ;  /* 0x0000000a080a722b */ /* 0x000fe20000000008 */
[----:B------:R-:W-:Y:S01]  /*0940*/  IMAD.U32 R8, RZ, RZ, UR6 ;  /* 0x00000006ff087e24 */ /* 0x000fe2000f8e00ff */
[----:B------:R-:W-:-:S06]  /*0950*/  MOV R9, UR7 ;  /* 0x0000000700097c02 */ /* 0x000fcc0008000f00 */
[----:B------:R-:W-:-:S08]  /*0960*/  DFMA R8, R10, -R8, 1 ;  /* 0x3ff000000a08742b */ /* 0x000fd00000000808 */
[----:B------:R-:W-:-:S08]  /*0970*/  DFMA R12, R10, R8, R10 ;  /* 0x000000080a0c722b */ /* 0x000fd0000000000a */
[----:B------:R-:W-:-:S08]  /*0980*/  DMUL R8, R44, R12 ;  /* 0x0000000c2c087228 */ /* 0x000fd00000000000 */
        /* <DEDUP_REMOVED lines=8> */
[----:B------:R-:W-:Y:S01]  /*0a10*/  MOV R19, R45 ;  /* 0x0000002d00137202 */ /* 0x000fe20000000f00 */
[----:B------:R-:W-:Y:S01]  /*0a20*/  IMAD.U32 R23, RZ, RZ, UR7 ;  /* 0x00000007ff177e24 */ /* 0x000fe2000f8e00ff */
[----:B------:R-:W-:Y:S01]  /*0a30*/  MOV R8, 0xa60 ;  /* 0x00000a6000087802 */ /* 0x000fe20000000f00 */
[----:B------:R-:W-:-:S07]  /*0a40*/  IMAD.MOV.U32 R18, RZ, RZ, R44 ;  /* 0x000000ffff127224 */ /* 0x000fce00078e002c */
[----:B-----5:R-:W-:Y:S05]  /*0a50*/  CALL.REL.NOINC `($__internal_1_$__cuda_sm20_div_rn_f64_full) ;  /* 0x0000002800607944 */ /* 0x020fea0003c00000 */
[----:B------:R-:W-:-:S07]  /*0a60*/  IMAD.MOV.U32 R8, RZ, RZ, R10 ;  /* 0x000000ffff087224 */ /* 0x000fce00078e000a */
.L_x_61:
[----:B------:R-:W-:Y:S05]  /*0a70*/  BSYNC.RECONVERGENT B2 ;  /* 0x0000000000027941 */ /* 0x000fea0003800200 */
.L_x_60:
[----:B------:R-:W0:Y:S01]  /*0a80*/  LDC.64 R12, c[0x0][0x3b8] ;  /* 0x0000ee00ff0c7b82 */ /* 0x000e220000000a00 */
[----:B------:R-:W1:Y:S01]  /*0a90*/  LDCU UR5, c[0x0][0x3c8] ;  /* 0x00007900ff0577ac */ /* 0x000e620008000800 */
[----:B------:R-:W-:Y:S02]  /*0aa0*/  IMAD.IADD R44, R15, 0x1, -R6 ;  /* 0x000000010f2c7824 */ /* 0x000fe400078e0a06 */
[----:B------:R-:W-:-:S04]  /*0ab0*/  IMAD.IADD R43, R43, 0x1, -R0 ;  /* 0x000000012b2b7824 */ /* 0x000fc800078e0a00 */
[----:B------:R-:W2:Y:S01]  /*0ac0*/  LDC.64 R10, c[0x0][0x3a0] ;  /* 0x0000e800ff0a7b82 */ /* 0x000ea20000000a00 */
[----:B-1----:R-:W-:Y:S01]  /*0ad0*/  IMAD R28, R28, UR5, RZ ;  /* 0x000000051c1c7c24 */ /* 0x002fe2000f8e02ff */
[----:B0-----:R-:W-:Y:S01]  /*0ae0*/  IADD3 R15, PT, PT, R12, -0x1, RZ ;  /* 0xffffffff0c0f7810 */ /* 0x001fe20007ffe0ff */
[----:B------:R-:W-:-:S03]  /*0af0*/  VIADD R42, R13, 0xffffffff ;  /* 0xffffffff0d2a7836 */ /* 0x000fc60000000000 */
[----:B------:R-:W-:Y:S01]  /*0b00*/  IADD3 R19, PT, PT, -R15, R44, RZ ;  /* 0x0000002c0f137210 */ /* 0x000fe20007ffe1ff */
[--C-:B------:R-:W-:Y:S02]  /*0b10*/  IMAD R44, R44, UR5, R28.reuse ;  /* 0x000000052c2c7c24 */ /* 0x100fe4000f8e021c */
[----:B------:R-:W-:Y:S02]  /*0b20*/  IMAD R13, R42, R43, RZ ;  /* 0x0000002b2a0d7224 */ /* 0x000fe400078e02ff */
[----:B------:R-:W-:Y:S02]  /*0b30*/  IMAD R28, R19, UR5, R28 ;  /* 0x00000005131c7c24 */ /* 0x000fe4000f8e021c */
[C---:B------:R-:W-:Y:S02]  /*0b40*/  IMAD R29, R13.reuse, UR5, R44 ;  /* 0x000000050d1d7c24 */ /* 0x040fe4000f8e022c */
[----:B------:R-:W-:Y:S02]  /*0b50*/  IMAD R13, R13, UR5, R28 ;  /* 0x000000050d0d7c24 */ /* 0x000fe4000f8e021c */
[----:B--2---:R-:W-:-:S04]  /*0b60*/  IMAD.WIDE R28, R29, 0x8, R10 ;  /* 0x000000081d1c7825 */ /* 0x004fc800078e020a */
[----:B------:R-:W-:Y:S02]  /*0b70*/  IMAD.WIDE R12, R13, 0x8, R10 ;  /* 0x000000080d0c7825 */ /* 0x000fe400078e020a */
[----:B------:R-:W2:Y:S04]  /*0b80*/  LDG.E.64 R10, desc[UR16][R28.64] ;  /* 0x000000101c0a7981 */ /* 0x000ea8000c1e1b00 */
[----:B------:R-:W2:Y:S01]  /*0b90*/  LDG.E.64 R12, desc[UR16][R12.64] ;  /* 0x000000100c0c7981 */ /* 0x000ea2000c1e1b00 */
[----:B------:R-:W0:Y:S01]  /*0ba0*/  MUFU.RCP64H R19, UR9 ;  /* 0x0000000900137d08 */ /* 0x000e220008001800 */
[----:B------:R-:W-:Y:S01]  /*0bb0*/  IMAD.U32 R20, RZ, RZ, UR8 ;  /* 0x00000008ff147e24 */ /* 0x000fe2000f8e00ff */
[----:B------:R-:W-:Y:S01]  /*0bc0*/  MOV R18, 0x1 ;  /* 0x0000000100127802 */ /* 0x000fe20000000f00 */
[----:B------:R-:W-:Y:S01]  /*0bd0*/  IMAD.U32 R21, RZ, RZ, UR9 ;  /* 0x00000009ff157e24 */ /* 0x000fe2000f8e00ff */
[----:B------:R-:W-:Y:S01]  /*0be0*/  BSSY.RECONVERGENT B2, `(.L_x_62) ;  /* 0x0000018000027945 */ /* 0x000fe20003800200 */
[----:B------:R-:W-:-:S04]  /*0bf0*/  DADD R4, -R8, R4 ;  /* 0x0000000008047229 */ /* 0x000fc80000000104 */
        /* <DEDUP_REMOVED lines=18> */
[----:B------:R-:W-:Y:S01]  /*0d20*/  IMAD.U32 R22, RZ, RZ, UR8 ;  /* 0x00000008ff167e24 */ /* 0x000fe2000f8e00ff */
[----:B------:R-:W-:-:S07]  /*0d30*/  MOV R8, 0xd50 ;  /* 0x00000d5000087802 */ /* 0x000fce0000000f00 */
[----:B-----5:R-:W-:Y:S05]  /*0d40*/  CALL.REL.NOINC `($__internal_1_$__cuda_sm20_div_rn_f64_full) ;  /* 0x0000002400a47944 */ /* 0x020fea0003c00000 */
[----:B------:R-:W-:-:S07]  /*0d50*/  IMAD.MOV.U32 R11, RZ, RZ, R9 ;  /* 0x000000ffff0b7224 */ /* 0x000fce00078e0009 */
.L_x_63:
[----:B------:R-:W-:Y:S05]  /*0d60*/  BSYNC.RECONVERGENT B2 ;  /* 0x0000000000027941 */ /* 0x000fea0003800200 */
.L_x_62:
[----:B------:R-:W0:Y:S01]  /*0d70*/  LDCU UR5, c[0x0][0x3c8] ;  /* 0x00007900ff0577ac */ /* 0x000e220008000800 */
[----:B------:R-:W-:Y:S01]  /*0d80*/  IMAD.IADD R15, R43, 0x1, -R15 ;  /* 0x000000012b0f7824 */ /* 0x000fe200078e0a0f */
[----:B------:R-:W-:Y:S01]  /*0d90*/  SHF.R.S32.HI R8, RZ, 0x1f, R44 ;  /* 0x0000001fff087819 */ /* 0x000fe2000001142c */
[----:B------:R-:W2:Y:S01]  /*0da0*/  LDG.E.64 R28, desc[UR16][R28.64+0x8] ;  /* 0x000008101c1c7981 */ /* 0x000ea2000c1e1b00 */
[----:B------:R-:W1:Y:S01]  /*0db0*/  LDCU.64 UR20, c[0x0][0x3a0] ;  /* 0x00007400ff1477ac */ /* 0x000e620008000a00 */
[----:B------:R-:W-:-:S04]  /*0dc0*/  IMAD R15, R42, R15, RZ ;  /* 0x0000000f2a0f7224 */ /* 0x000fc800078e02ff */
[----:B0-----:R-:W-:-:S05]  /*0dd0*/  IMAD R15, R15, UR5, RZ ;  /* 0x000000050f0f7c24 */ /* 0x001fca000f8e02ff */
[----:B------:R-:W-:-:S04]  /*0de0*/  IADD3 R44, P0, PT, R44, R15, RZ ;  /* 0x0000000f2c2c7210 */ /* 0x000fc80007f1e0ff */
[----:B------:R-:W-:Y:S02]  /*0df0*/  LEA.HI.X.SX32 R15, R15, R8, 0x1, P0 ;  /* 0x000000080f0f7211 */ /* 0x000fe400000f0eff */
[----:B-1----:R-:W-:-:S04]  /*0e00*/  LEA R8, P0, R44, UR20, 0x3 ;  /* 0x000000142c087c11 */ /* 0x002fc8000f8018ff */
[----:B------:R-:W-:-:S06]  /*0e10*/  LEA.HI.X R9, R44, UR21, R15, 0x3, P0 ;  /* 0x000000152c097c11 */ /* 0x000fcc00080f1c0f */
[----:B------:R-:W2:Y:S01]  /*0e20*/  LDG.E.64 R8, desc[UR16][R8.64+0x8] ;  /* 0x0000081008087981 */ /* 0x000ea2000c1e1b00 */
        /* <DEDUP_REMOVED lines=12> */
[----:B------:R-:W-:Y:S02]  /*0ef0*/  DADD R4, R4, R10 ;  /* 0x0000000004047229 */ /* 0x000fe4000000000a */
        /* <DEDUP_REMOVED lines=14> */
[----:B------:R-:W-:-:S07]  /*0fe0*/  MOV R8, R10 ;  /* 0x0000000a00087202 */ /* 0x000fce0000000f00 */
.L_x_65:
[----:B------:R-:W-:Y:S05]  /*0ff0*/  BSYNC.RECONVERGENT B2 ;  /* 0x0000000000027941 */ /* 0x000fea0003800200 */
.L_x_64:
[----:B------:R-:W-:-:S08]  /*1000*/  DADD R4, R4, R8 ;  /* 0x0000000004047229 */ /* 0x000fd00000000008 */
[----:B------:R-:W-:-:S08]  /*1010*/  DMUL R4, R4, R2 ;  /* 0x0000000204047228 */ /* 0x000fd00000000000 */
[----:B-----5:R-:W-:-:S07]  /*1020*/  DFMA R4, R36, R34, R4 ;  /* 0x000000222404722b */ /* 0x020fce0000000004 */
[----:B------:R0:W-:Y:S04]  /*1030*/  STG.E.64 desc[UR16][R38.64], R4 ;  /* 0x0000000426007986 */ /* 0x0001e8000c101b10 */
[----:B------:R-:W2:Y:S04]  /*1040*/  LDG.E.64 R2, desc[UR16][R32.64+0x40] ;  /* 0x0000401020027981 */ /* 0x000ea8000c1e1b00 */
[----:B------:R-:W2:Y:S04]  /*1050*/  LDG.E.64 R8, desc[UR16][R30.64+0x40] ;  /* 0x000040101e087981 */ /* 0x000ea8000c1e1b00 */
[----:B------:R-:W3:Y:S04]  /*1060*/  LDG.E.64 R10, desc[UR16][R32.64+0x8] ;  /* 0x00000810200a7981 */ /* 0x000ee8000c1e1b00 */
[----:B------:R-:W3:Y:S01]  /*1070*/  LDG.E.64 R12, desc[UR16][R30.64+0x8] ;  /* 0x000008101e0c7981 */ /* 0x000ee2000c1e1b00 */
[----:B------:R-:W1:Y:S01]  /*1080*/  MUFU.RCP64H R19, UR7 ;  /* 0x0000000700137d08 */ /* 0x000e620008001800 */
[----:B------:R-:W-:Y:S01]  /*1090*/  IMAD.U32 R20, RZ, RZ, UR6 ;  /* 0x00000006ff147e24 */ /* 0x000fe2000f8e00ff */
[----:B------:R-:W-:Y:S01]  /*10a0*/  MOV R18, 0x1 ;  /* 0x0000000100127802 */ /* 0x000fe20000000f00 */
[----:B------:R-:W-:Y:S01]  /*10b0*/  IMAD.U32 R21, RZ, RZ, UR7 ;  /* 0x00000007ff157e24 */ /* 0x000fe2000f8e00ff */
[----:B------:R-:W-:Y:S01]  /*10c0*/  BSSY.RECONVERGENT B2, `(.L_x_66) ;  /* 0x000001a000027945 */ /* 0x000fe20003800200 */
[----:B0-----:R-:W-:-:S02]  /*10d0*/  IMAD.U32 R4, RZ, RZ, UR6 ;  /* 0x00000006ff047e24 */ /* 0x001fc4000f8e00ff */
[----:B------:R-:W-:Y:S02]  /*10e0*/  IMAD.U32 R5, RZ, RZ, UR7 ;  /* 0x00000007ff057e24 */ /* 0x000fe4000f8e00ff */
[----:B-1----:R-:W-:-:S08]  /*10f0*/  DFMA R20, R18, -R20, 1 ;  /* 0x3ff000001214742b */ /* 0x002fd00000000814 */
[----:B------:R-:W-:-:S08]  /*1100*/  DFMA R20, R20, R20, R20 ;  /* 0x000000141414722b */ /* 0x000fd00000000014 */
[----:B------:R-:W-:-:S08]  /*1110*/  DFMA R20, R18, R20, R18 ;  /* 0x000000141214722b */ /* 0x000fd00000000012 */
[----:B------:R-:W-:-:S08]  /*1120*/  DFMA R4, R20, -R4, 1 ;  /* 0x3ff000001404742b */ /* 0x000fd00000000804 */
[----:B------:R-:W-:Y:S02]  /*1130*/  DFMA R4, R20, R4, R20 ;  /* 0x000000041404722b */ /* 0x000fe40000000014 */
[----:B--2---:R-:W-:Y:S02]  /*1140*/  DADD R2, R2, R8 ;  /* 0x0000000002027229 */ /* 0x004fe40000000008 */
[----:B---3--:R-:W-:-:S06]  /*1150*/  DADD R10, R10, -R12 ;  /* 0x000000000a0a7229 */ /* 0x008fcc000000080c */
[----:B------:R-:W-:-:S08]  /*1160*/  DMUL R2, R2, -0.5 ;  /* 0xbfe0000002027828 */ /* 0x000fd00000000000 */
[----:B------:R-:W-:-:S08]  /*1170*/  DMUL R18, R2, R10 ;  /* 0x0000000a02127228 */ /* 0x000fd00000000000 */
        /* <DEDUP_REMOVED lines=12> */
[----:B------:R-:W-:Y:S05]  /*1240*/  CALL.REL.NOINC `($__internal_1_$__cuda_sm20_div_rn_f64_full) ;  /* 0x0000002000647944 */ /* 0x000fea0003c00000 */
[----:B------:R-:W-:-:S07]  /*1250*/  IMAD.MOV.U32 R11, RZ, RZ, R9 ;  /* 0x000000ffff0b7224 */ /* 0x000fce00078e0009 */
.L_x_67:
[----:B------:R-:W-:Y:S05]  /*1260*/  BSYNC.RECONVERGENT B2 ;  /* 0x0000000000027941 */ /* 0x000fea0003800200 */
.L_x_66:
[----:B------:R0:W-:Y:S02]  /*1270*/  STG.E.64 desc[UR16][R38.64+0x8], R10 ;  /* 0x0000080a26007986 */ /* 0x0001e4000c101b10 */
.L_x_56:
[----:B------:R-:W-:Y:S05]  /*1280*/  BSYNC.RECONVERGENT B1 ;  /* 0x0000000000017941 */ /* 0x000fea0003800200 */
.L_x_55:
[----:B------:R-:W1:Y:S01]  /*1290*/  LDCU.64 UR18, c[0x0][0x3b8] ;  /* 0x00007700ff1277ac */ /* 0x000e620008000a00 */
[----:B------:R-:W-:Y:S01]  /*12a0*/  BSSY.RECONVERGENT B1, `(.L_x_68) ;  /* 0x00000ff000017945 */ /* 0x000fe20003800200 */
[----:B-1----:R-:W-:-:S04]  /*12b0*/  ISETP.GE.AND P0, PT, R14, UR18, PT ;  /* 0x000000120e007c0c */ /* 0x002fc8000bf06270 */
[----:B------:R-:W-:-:S04]  /*12c0*/  ISETP.GT.AND P0, PT, R14, 0x1, !P0 ;  /* 0x000000010e00780c */ /* 0x000fc80004704270 */
[----:B------:R-:W-:-:S04]  /*12d0*/  ISETP.NE.AND P0, PT, R6, RZ, P0 ;  /* 0x000000ff0600720c */ /* 0x000fc80000705270 */
[----:B------:R-:W-:-:S04]  /*12e0*/  ISETP.GE.OR P1, PT, R6, UR19, !P0 ;  /* 0x0000001306007c0c */ /* 0x000fc8000c726670 */
[----:B------:R-:W-:-:S04]  /*12f0*/  ISETP.EQ.OR P1, PT, R0, RZ, P1 ;  /* 0x000000ff0000720c */ /* 0x000fc80000f22670 */
[----:B------:R-:W-:-:S13]  /*1300*/  ISETP.GE.OR P1, PT, R0, UR4, P1 ;  /* 0x0000000400007c0c */ /* 0x000fda0008f26670 */
[----:B------:R-:W-:Y:S05]  /*1310*/  @P1 BRA `(.L_x_69) ;  /* 0x0000000c00dc1947 */ /* 0x000fea0003800000 */
[----:B------:R-:W1:Y:S01]  /*1320*/  LDCU UR4, c[0x0][0x3d0] ;  /* 0x00007a00ff0477ac */ /* 0x000e620008000800 */
[----:B------:R-:W2:Y:S01]  /*1330*/  LDC.64 R30, c[0x0][0x388] ;  /* 0x0000e200ff1e7b82 */ /* 0x000ea20000000a00 */
[----:B------:R-:W-:Y:S02]  /*1340*/  IMAD R3, R0, UR18, RZ ;  /* 0x0000001200037c24 */ /* 0x000fe4000f8e02ff */
[----:B------:R-:W-:Y:S02]  /*1350*/  IMAD R4, R6, UR18, RZ ;  /* 0x0000001206047c24 */ /* 0x000fe4000f8e02ff */
[----:B------:R-:W-:-:S04]  /*1360*/  IMAD R2, R3, UR19, RZ ;  /* 0x0000001303027c24 */ /* 0x000fc8000f8e02ff */
[----:B------:R-:W-:Y:S02]  /*1370*/  IMAD.IADD R8, R3, 0x1, R2 ;  /* 0x0000000103087824 */ /* 0x000fe400078e0202 */
[----:B-1----:R-:W-:-:S04]  /*1380*/  IMAD R5, R7, UR4, RZ ;  /* 0x0000000407057c24 */ /* 0x002fc8000f8e02ff */
[----:B------:R-:W-:-:S04]  /*1390*/  IMAD R5, R4, UR4, R5 ;  /* 0x0000000404057c24 */ /* 0x000fc8000f8e0205 */
[----:B------:R-:W-:-:S04]  /*13a0*/  IMAD R5, R8, UR4, R5 ;  /* 0x0000000408057c24 */ /* 0x000fc8000f8e0205 */
[----:B--2---:R-:W-:-:S05]  /*13b0*/  IMAD.WIDE R30, R5, 0x8, R30 ;  /* 0x00000008051e7825 */ /* 0x004fca00078e021e */
[----:B------:R1:W5:Y:S01]  /*13c0*/  LDG.E.64 R28, desc[UR16][R30.64] ;  /* 0x000000101e1c7981 */ /* 0x000362000c1e1b00 */
[----:B------:R-:W2:Y:S01]  /*13d0*/  MUFU.RCP64H R9, UR15 ;  /* 0x0000000f00097d08 */ /* 0x000ea20008001800 */
[----:B0-----:R-:W-:Y:S01]  /*13e0*/  MOV R10, UR14 ;  /* 0x0000000e000a7c02 */ /* 0x001fe20008000f00 */
[----:B------:R-:W-:Y:S02]  /*13f0*/  IMAD.U32 R11, RZ, RZ, UR15 ;  /* 0x0000000fff0b7e24 */ /* 0x000fe4000f8e00ff */
[----:B------:R-:W-:-:S06]  /*1400*/  IMAD.MOV.U32 R8, RZ, RZ, 0x1 ;  /* 0x00000001ff087424 */ /* 0x000fcc00078e00ff */
[----:B--2---:R-:W-:-:S08]  /*1410*/  DFMA R10, R8, -R10, 1 ;  /* 0x3ff00000080a742b */ /* 0x004fd0000000080a */
        /* <DEDUP_REMOVED lines=11> */
[----:B------:R-:W-:-:S05]  /*14d0*/  IMAD.U32 R8, RZ, RZ, UR13 ;  /* 0x0000000dff087e24 */ /* 0x000fca000f8e00ff */
[----:B------:R-:W-:-:S04]  /*14e0*/  FSETP.GEU.AND P2, PT, |R8|, 6.5827683646048100446e-37, PT ;  /* 0x036000000800780b */ /* 0x000fc80003f4e200 */
[----:B------:R-:W-:-:S05]  /*14f0*/  FFMA R5, RZ, UR15, R15 ;  /* 0x0000000fff057c23 */ /* 0x000fca000800000f */
[----:B------:R-:W-:-:S13]  /*1500*/  FSETP.GT.AND P1, PT, |R5|, 1.469367938527859385e-39, PT ;  /* 0x001000000500780b */ /* 0x000fda0003f24200 */
[----:B-1----:R-:W-:Y:S05]  /*1510*/  @P1 BRA P2, `(.L_x_70) ;  /* 0x0000000000341947 */ /* 0x002fea0001000000 */
        /* <DEDUP_REMOVED lines=13> */
.L_x_70:
[----:B------:R-:W0:Y:S01]  /*15f0*/  LDCU UR4, c[0x0][0x3c4] ;  /* 0x00007880ff0477ac */ /* 0x000e220008000800 */
[----:B------:R-:W1:Y:S01]  /*1600*/  LDC.64 R34, c[0x0][0x398] ;  /* 0x0000e600ff227b82 */ /* 0x000e620000000a00 */
[----:B------:R-:W2:Y:S01]  /*1610*/  LDCU UR5, c[0x0][0x3b8] ;  /* 0x00007700ff0577ac */ /* 0x000ea20008000800 */
[----:B0-----:R-:W-:Y:S02]  /*1620*/  IMAD R8, R7, UR4, RZ ;  /* 0x0000000407087c24 */ /* 0x001fe4000f8e02ff */
[C---:B--2---:R-:W-:Y:S02]  /*1630*/  VIADD R5, R4.reuse, -UR5 ;  /* 0x8000000504057c36 */ /* 0x044fe40008000000 */
[--C-:B------:R-:W-:Y:S02]  /*1640*/  IMAD R9, R4, UR4, R8.reuse ;  /* 0x0000000404097c24 */ /* 0x100fe4000f8e0208 */
[----:B------:R-:W-:Y:S02]  /*1650*/  IMAD R11, R5, UR4, R8 ;  /* 0x00000004050b7c24 */ /* 0x000fe4000f8e0208 */
[----:B------:R-:W-:-:S02]  /*1660*/  IMAD R9, R2, UR4, R9 ;  /* 0x0000000402097c24 */ /* 0x000fc4000f8e0209 */
[----:B------:R-:W-:Y:S02]  /*1670*/  IMAD R11, R2, UR4, R11 ;  /* 0x00000004020b7c24 */ /* 0x000fe4000f8e020b */
[----:B-1----:R-:W-:-:S04]  /*1680*/  IMAD.WIDE R36, R9, 0x8, R34 ;  /* 0x0000000809247825 */ /* 0x002fc800078e0222 */
[----:B------:R-:W-:Y:S01]  /*1690*/  IMAD.WIDE R34, R11, 0x8, R34 ;  /* 0x000000080b227825 */ /* 0x000fe200078e0222 */
[----:B------:R-:W2:Y:S04]  /*16a0*/  LDG.E.64 R8, desc[UR16][R36.64] ;  /* 0x0000001024087981 */ /* 0x000ea8000c1e1b00 */
[----:B------:R-:W3:Y:S04]  /*16b0*/  LDG.E.64 R10, desc[UR16][R36.64+0x18] ;  /* 0x00001810240a7981 */ /* 0x000ee8000c1e1b00 */
[----:B------:R-:W3:Y:S04]  /*16c0*/  LDG.E.64 R12, desc[UR16][R34.64+0x18] ;  /* 0x00001810220c7981 */ /* 0x000ee8000c1e1b00 */
        /* <DEDUP_REMOVED lines=13> */
[----:B---3--:R-:W-:-:S08]  /*17a0*/  DADD R18, R10, -R12 ;  /* 0x000000000a127229 */ /* 0x008fd0000000080c */
[----:B------:R-:W-:-:S08]  /*17b0*/  DMUL R32, R20, R18 ;  /* 0x0000001214207228 */ /* 0x000fd00000000000 */
[----:B------:R-:W-:-:S08]  /*17c0*/  DFMA R10, R32, -UR8, R18 ;  /* 0x80000008200a7c2b */ /* 0x000fd00008000012 */
[----:B------:R-:W-:Y:S01]  /*17d0*/  DFMA R32, R20, R10, R32 ;  /* 0x0000000a1420722b */ /* 0x000fe20000000020 */
[----:B------:R-:W-:-:S09]  /*17e0*/  FSETP.GEU.AND P2, PT, |R19|, 6.5827683646048100446e-37, PT ;  /* 0x036000001300780b */ /* 0x000fd20003f4e200 */
[----:B------:R-:W-:-:S05]  /*17f0*/  FFMA R2, RZ, UR9, R33 ;  /* 0x00000009ff027c23 */ /* 0x000fca0008000021 */
[----:B------:R-:W-:Y:S01]  /*1800*/  FSETP.GT.AND P1, PT, |R2|, 1.469367938527859385e-39, PT ;  /* 0x001000000200780b */ /* 0x000fe20003f24200 */
[----:B--2---:R-:W-:-:S12]  /*1810*/  DADD R38, R8, -R38 ;  /* 0x0000000008267229 */ /* 0x004fd80000000826 */
[----:B------:R-:W-:Y:S05]  /*1820*/  @P1 BRA P2, `(.L_x_72) ;  /* 0x0000000000201947 */ /* 0x000fea0001000000 */
[----:B------:R-:W-:Y:S01]  /*1830*/  IMAD.U32 R20, RZ, RZ, UR8 ;  /* 0x00000008ff147e24 */ /* 0x000fe2000f8e00ff */
[----:B------:R-:W-:Y:S01]  /*1840*/  MOV R22, UR8 ;  /* 0x0000000800167c02 */ /* 0x000fe20008000f00 */
[----:B------:R-:W-:Y:S01]  /*1850*/  IMAD.U32 R21, RZ, RZ, UR9 ;  /* 0x00000009ff157e24 */ /* 0x000fe2000f8e00ff */
[----:B------:R-:W-:Y:S01]  /*1860*/  MOV R8, 0x1890 ;  /* 0x0000189000087802 */ /* 0x000fe20000000f00 */
[----:B------:R-:W-:-:S07]  /*1870*/  IMAD.U32 R23, RZ, RZ, UR9 ;  /* 0x00000009ff177e24 */ /* 0x000fce000f8e00ff */
[----:B-----5:R-:W-:Y:S05]  /*1880*/  CALL.REL.NOINC `($__internal_1_$__cuda_sm20_div_rn_f64_full) ;  /* 0x0000001800d47944 */ /* 0x020fea0003c00000 */
[----:B------:R-:W-:Y:S01]  /*1890*/  IMAD.MOV.U32 R32, RZ, RZ, R10 ;  /* 0x000000ffff207224 */ /* 0x000fe200078e000a */
[----:B------:R-:W-:-:S07]  /*18a0*/  MOV R33, R9 ;  /* 0x0000000900217202 */ /* 0x000fce0000000f00 */
.L_x_72:
[----:B------:R-:W-:Y:S05]  /*18b0*/  BSYNC.RECONVERGENT B2 ;  /* 0x0000000000027941 */ /* 0x000fea0003800200 */
.L_x_71:
[----:B------:R-:W0:Y:S01]  /*18c0*/  MUFU.RCP64H R9, UR9 ;  /* 0x0000000900097d08 */ /* 0x000e220008001800 */
[----:B------:R-:W-:Y:S02]  /*18d0*/  HFMA2 R8, -RZ, RZ, 0, 5.9604644775390625e-08 ;  /* 0x00000001ff087431 */ /* 0x000fe400000001ff */
[----:B------:R-:W-:Y:S01]  /*18e0*/  IMAD.U32 R10, RZ, RZ, UR8 ;  /* 0x00000008ff0a7e24 */ /* 0x000fe2000f8e00ff */
[----:B------:R-:W-:Y:S01]  /*18f0*/  FSETP.GEU.AND P2, PT, |R39|, 6.5827683646048100446e-37, PT ;  /* 0x036000002700780b */ /* 0x000fe20003f4e200 */
[----:B------:R-:W-:Y:S01]  /*1900*/  IMAD.U32 R11, RZ, RZ, UR9 ;  /* 0x00000009ff0b7e24 */ /* 0x000fe2000f8e00ff */
[----:B------:R-:W-:Y:S05]  /*1910*/  BSSY.RECONVERGENT B2, `(.L_x_73) ;  /* 0x0000017000027945 */ /* 0x000fea0003800200 */
[----:B0-----:R-:W-:-:S08]  /*1920*/  DFMA R10, R8, -R10, 1 ;  /* 0x3ff00000080a742b */ /* 0x001fd0000000080a */
[----:B------:R-:W-:-:S08]  /*1930*/  DFMA R10, R10, R10, R10 ;  /* 0x0000000a0a0a722b */ /* 0x000fd0000000000a */
[----:B------:R-:W-:Y:S01]  /*1940*/  DFMA R10, R8, R10, R8 ;  /* 0x0000000a080a722b */ /* 0x000fe20000000008 */
[----:B------:R-:W-:Y:S02]  /*1950*/  IMAD.U32 R8, RZ, RZ, UR8 ;  /* 0x00000008ff087e24 */ /* 0x000fe4000f8e00ff */
[----:B------:R-:W-:-:S06]  /*1960*/  IMAD.U32 R9, RZ, RZ, UR9 ;  /* 0x00000009ff097e24 */ /* 0x000fcc000f8e00ff */
        /* <DEDUP_REMOVED lines=12> */
[----:B------:R-:W-:Y:S01]  /*1a30*/  MOV R8, 0x1a70 ;  /* 0x00001a7000087802 */ /* 0x000fe20000000f00 */
[----:B------:R-:W-:Y:S02]  /*1a40*/  IMAD.MOV.U32 R18, RZ, RZ, R38 ;  /* 0x000000ffff127224 */ /* 0x000fe400078e0026 */
[----:B------:R-:W-:-:S07]  /*1a50*/  IMAD.MOV.U32 R19, RZ, RZ, R39 ;  /* 0x000000ffff137224 */ /* 0x000fce00078e0027 */
[----:B-----5:R-:W-:Y:S05]  /*1a60*/  CALL.REL.NOINC `($__internal_1_$__cuda_sm20_div_rn_f64_full) ;  /* 0x00000018005c7944 */ /* 0x020fea0003c00000 */
[----:B------:R-:W-:-:S07]  /*1a70*/  MOV R8, R10 ;  /* 0x0000000a00087202 */ /* 0x000fce0000000f00 */
.L_x_74:
[----:B------:R-:W-:Y:S05]  /*1a80*/  BSYNC.RECONVERGENT B2 ;  /* 0x0000000000027941 */ /* 0x000fea0003800200 */
.L_x_73:
[----:B------:R-:W0:Y:S01]  /*1a90*/  LDC R10, c[0x0][0x3c8] ;  /* 0x0000f200ff0a7b82 */ /* 0x000e220000000800 */
[----:B------:R-:W-:Y:S02]  /*1aa0*/  IMAD.IADD R5, R5, 0x1, -R6 ;  /* 0x0000000105057824 */ /* 0x000fe400078e0a06 */
[----:B------:R-:W-:-:S05]  /*1ab0*/  IMAD.IADD R3, R3, 0x1, -R0 ;  /* 0x0000000103037824 */ /* 0x000fca00078e0a00 */
[----:B------:R-:W1:Y:S08]  /*1ac0*/  LDC R2, c[0x0][0x3bc] ;  /* 0x0000ef00ff027b82 */ /* 0x000e700000000800 */
[----:B------:R-:W2:Y:S01]  /*1ad0*/  LDC.64 R38, c[0x0][0x3a0] ;  /* 0x0000e800ff267b82 */ /* 0x000ea20000000a00 */
[-CC-:B0-----:R-:W-:Y:S02]  /*1ae0*/  IMAD R4, R5, R10.reuse, R10.reuse ;  /* 0x0000000a05047224 */ /* 0x181fe400078e020a */
[----:B------:R-:W-:-:S04]  /*1af0*/  IMAD R5, R7, R10, -R10 ;  /* 0x0000000a07057224 */ /* 0x000fc800078e0a0a */
[----:B------:R-:W-:Y:S01]  /*1b00*/  IMAD.IADD R5, R4, 0x1, R5 ;  /* 0x0000000104057824 */ /* 0x000fe200078e0205 */
[----:B-1----:R-:W-:Y:S01]  /*1b10*/  IADD3 R2, PT, PT, R2, -0x1, RZ ;  /* 0xffffffff02027810 */ /* 0x002fe20007ffe0ff */
[----:B------:R-:W-:-:S04]  /*1b20*/  IMAD R4, R7, R10, R4 ;  /* 0x0000000a07047224 */ /* 0x000fc800078e0204 */
[----:B------:R-:W-:-:S04]  /*1b30*/  IMAD R11, R2, R3, RZ ;  /* 0x00000003020b7224 */ /* 0x000fc800078e02ff */
[CC--:B------:R-:W-:Y:S02]  /*1b40*/  IMAD R13, R11.reuse, R10.reuse, R5 ;  /* 0x0000000a0b0d7224 */ /* 0x0c0fe400078e0205 */
[----:B------:R-:W-:Y:S02]  /*1b50*/  IMAD R5, R11, R10, R4 ;  /* 0x0000000a0b057224 */ /* 0x000fe400078e0204 */
[----:B--2---:R-:W-:-:S04]  /*1b60*/  IMAD.WIDE R12, R13, 0x8, R38 ;  /* 0x000000080d0c7825 */ /* 0x004fc800078e0226 */
[----:B------:R-:W-:Y:S02]  /*1b70*/  IMAD.WIDE R38, R5, 0x8, R38 ;  /* 0x0000000805267825 */ /* 0x000fe400078e0226 */
[----:B------:R-:W2:Y:S04]  /*1b80*/  LDG.E.64 R12, desc[UR16][R12.64] ;  /* 0x000000100c0c7981 */ /* 0x000ea8000c1e1b00 */
[----:B------:R-:W2:Y:S01]  /*1b90*/  LDG.E.64 R10, desc[UR16][R38.64] ;  /* 0x00000010260a7981 */ /* 0x000ea2000c1e1b00 */
[----:B------:R-:W0:Y:S01]  /*1ba0*/  MUFU.RCP64H R19, UR7 ;  /* 0x0000000700137d08 */ /* 0x000e220008001800 */
[----:B------:R-:W-:Y:S01]  /*1bb0*/  IMAD.U32 R20, RZ, RZ, UR6 ;  /* 0x00000006ff147e24 */ /* 0x000fe2000f8e00ff */
[----:B------:R-:W-:Y:S01]  /*1bc0*/  MOV R21, UR7 ;  /* 0x0000000700157c02 */ /* 0x000fe20008000f00 */
[----:B------:R-:W-:Y:S01]  /*1bd0*/  IMAD.MOV.U32 R18, RZ, RZ, 0x1 ;  /* 0x00000001ff127424 */ /* 0x000fe200078e00ff */
[----:B------:R-:W-:Y:S01]  /*1be0*/  BSSY.RECONVERGENT B2, `(.L_x_75) ;  /* 0x0000018000027945 */ /* 0x000fe20003800200 */
[----:B------:R-:W-:-:S04]  /*1bf0*/  DADD R32, -R8, R32 ;  /* 0x0000000008207229 */ /* 0x000fc80000000120 */
        /* <DEDUP_REMOVED lines=21> */
[----:B------:R-:W-:-:S07]  /*1d50*/  IMAD.MOV.U32 R11, RZ, RZ, R9 ;  /* 0x000000ffff0b7224 */ /* 0x000fce00078e0009 */
.L_x_76:
[----:B------:R-:W-:Y:S05]  /*1d60*/  BSYNC.RECONVERGENT B2 ;  /* 0x0000000000027941 */ /* 0x000fea0003800200 */
.L_x_75:
[----:B------:R-:W0:Y:S01]  /*1d70*/  LDCU UR4, c[0x0][0x3b8] ;  /* 0x00007700ff0477ac */ /* 0x000e220008000800 */
[----:B------:R-:W2:Y:S01]  /*1d80*/  LDG.E.64 R38, desc[UR16][R38.64+0x10] ;  /* 0x0000101026267981 */ /* 0x000ea2000c1e1b00 */
[----:B------:R-:W1:Y:S01]  /*1d90*/  LDCU UR5, c[0x0][0x3c8] ;  /* 0x00007900ff0577ac */ /* 0x000e620008000800 */
[----:B------:R-:W3:Y:S01]  /*1da0*/  LDCU.64 UR20, c[0x0][0x3a0] ;  /* 0x00007400ff1477ac */ /* 0x000ee20008000a00 */
[----:B0-----:R-:W-:-:S05]  /*1db0*/  IADD3 R3, PT, PT, R3, -UR4, RZ ;  /* 0x8000000403037c10 */ /* 0x001fca000fffe0ff */
[----:B------:R-:W-:Y:S01]  /*1dc0*/  IMAD R3, R2, R3, R2 ;  /* 0x0000000302037224 */ /* 0x000fe200078e0202 */
[----:B------:R-:W-:-:S03]  /*1dd0*/  SHF.R.S32.HI R2, RZ, 0x1f, R4 ;  /* 0x0000001fff027819 */ /* 0x000fc60000011404 */
[----:B-1----:R-:W-:-:S05]  /*1de0*/  IMAD R3, R3, UR5, RZ ;  /* 0x0000000503037c24 */ /* 0x002fca000f8e02ff */
[----:B------:R-:W-:-:S04]  /*1df0*/  IADD3 R4, P1, PT, R4, R3, RZ ;  /* 0x0000000304047210 */ /* 0x000fc80007f3e0ff */
[----:B------:R-:W-:Y:S02]  /*1e00*/  LEA.HI.X.SX32 R3, R3, R2, 0x1, P1 ;  /* 0x0000000203037211 */ /* 0x000fe400008f0eff */
[----:B---3--:R-:W-:-:S04]  /*1e10*/  LEA R2, P1, R4, UR20, 0x3 ;  /* 0x0000001404027c11 */ /* 0x008fc8000f8218ff */
[----:B------:R-:W-:-:S06]  /*1e20*/  LEA.HI.X R3, R4, UR21, R3, 0x3, P1 ;  /* 0x0000001504037c11 */ /* 0x000fcc00088f1c03 */
        /* <DEDUP_REMOVED lines=29> */
.L_x_78:
[----:B------:R-:W-:Y:S05]  /*2000*/  BSYNC.RECONVERGENT B2 ;  /* 0x0000000000027941 */ /* 0x000fea0003800200 */
.L_x_77:
        /* <DEDUP_REMOVED lines=10> */
[----:B------:R-:W-:Y:S01]  /*20b0*/  MOV R15, UR9 ;  /* 0x00000009000f7c02 */ /* 0x000fe20008000f00 */
[----:B------:R-:W-:Y:S01]  /*20c0*/  IMAD.MOV.U32 R12, RZ, RZ, 0x1 ;  /* 0x00000001ff0c7424 */ /* 0x000fe200078e00ff */
[----:B------:R-:W-:Y:S05]  /*20d0*/  BSSY.RECONVERGENT B2, `(.L_x_79) ;  /* 0x000001a000027945 */ /* 0x000fea0003800200 */
[----:B-1----:R-:W-:-:S08]  /*20e0*/  DFMA R14, R12, -R14, 1 ;  /* 0x3ff000000c0e742b */ /* 0x002fd0000000080e */
[----:B------:R-:W-:-:S08]  /*20f0*/  DFMA R14, R14, R14, R14 ;  /* 0x0000000e0e0e722b */ /* 0x000fd0000000000e */
[----:B------:R-:W-:Y:S02]  /*2100*/  DFMA R14, R12, R14, R12 ;  /* 0x0000000e0c0e722b */ /* 0x000fe4000000000c */
[----:B--2---:R-:W-:Y:S01]  /*2110*/  DADD R2, R2, R4 ;  /* 0x0000000002027229 */ /* 0x004fe20000000004 */
[----:B------:R-:W-:Y:S01]  /*2120*/  IMAD.U32 R4, RZ, RZ, UR8 ;  /* 0x00000008ff047e24 */ /* 0x000fe2000f8e00ff */
[----:B------:R-:W-:Y:S01]  /*2130*/  MOV R5, UR9 ;  /* 0x0000000900057c02 */ /* 0x000fe20008000f00 */
[----:B---3--:R-:W-:-:S05]  /*2140*/  DADD R8, R8, -R10 ;  /* 0x0000000008087229 */ /* 0x008fca000000080a */
[----:B------:R-:W-:Y:S02]  /*2150*/  DFMA R4, R14, -R4, 1 ;  /* 0x3ff000000e04742b */ /* 0x000fe40000000804 */
[----:B------:R-:W-:-:S06]  /*2160*/  DMUL R2, R2, -0.5 ;  /* 0xbfe0000002027828 */ /* 0x000fcc0000000000 */
[----:B------:R-:W-:Y:S02]  /*2170*/  DFMA R4, R14, R4, R14 ;  /* 0x000000040e04722b */ /* 0x000fe4000000000e */
[----:B------:R-:W-:-:S08]  /*2180*/  DMUL R18, R2, R8 ;  /* 0x0000000802127228 */ /* 0x000fd00000000000 */
[----:B------:R-:W-:Y:S02]  /*2190*/  DMUL R10, R4, R18 ;  /* 0x00000012040a7228 */ /* 0x000fe40000000000 */
[----:B------:R-:W-:-:S06]  /*21a0*/  FSETP.GEU.AND P2, PT, |R19|, 6.5827683646048100446e-37, PT ;  /* 0x036000001300780b */ /* 0x000fcc0003f4e200 */
[----:B------:R-:W-:-:S08]  /*21b0*/  DFMA R2, R10, -UR8, R18 ;  /* 0x800000080a027c2b */ /* 0x000fd00008000012 */
[----:B------:R-:W-:-:S10]  /*21c0*/  DFMA R10, R4, R2, R10 ;  /* 0x00000002040a722b */ /* 0x000fd4000000000a */
[----:B------:R-:W-:-:S05]  /*21d0*/  FFMA R2, RZ, UR9, R11 ;  /* 0x00000009ff027c23 */ /* 0x000fca000800000b */
[----:B------:R-:W-:-:S13]  /*21e0*/  FSETP.GT.AND P1, PT, |R2|, 1.469367938527859385e-39, PT ;  /* 0x001000000200780b */ /* 0x000fda0003f24200 */
[----:B0-----:R-:W-:Y:S05]  /*21f0*/  @P1 BRA P2, `(.L_x_80) ;  /* 0x00000000001c1947 */ /* 0x001fea0001000000 */
[----:B------:R-:W-:Y:S01]  /*2200*/  IMAD.U32 R20, RZ, RZ, UR8 ;  /* 0x00000008ff147e24 */ /* 0x000fe2000f8e00ff */
[----:B------:R-:W-:Y:S01]  /*2210*/  MOV R21, UR9 ;  /* 0x0000000900157c02 */ /* 0x000fe20008000f00 */
[----:B------:R-:W-:Y:S01]  /*2220*/  IMAD.U32 R22, RZ, RZ, UR8 ;  /* 0x00000008ff167e24 */ /* 0x000fe2000f8e00ff */
[----:B------:R-:W-:Y:S02]  /*2230*/  MOV R23, UR9 ;  /* 0x0000000900177c02 */ /* 0x000fe40008000f00 */
[----:B------:R-:W-:-:S07]  /*2240*/  MOV R8, 0x2260 ;  /* 0x0000226000087802 */ /* 0x000fce0000000f00 */
[----:B------:R-:W-:Y:S05]  /*2250*/  CALL.REL.NOINC `($__internal_1_$__cuda_sm20_div_rn_f64_full) ;  /* 0x0000001000607944 */ /* 0x000fea0003c00000 */
[----:B------:R-:W-:-:S07]  /*2260*/  IMAD.MOV.U32 R11, RZ, RZ, R9 ;  /* 0x000000ffff0b7224 */ /* 0x000fce00078e0009 */
.L_x_80:
[----:B------:R-:W-:Y:S05]  /*2270*/  BSYNC.RECONVERGENT B2 ;  /* 0x0000000000027941 */ /* 0x000fea0003800200 */
.L_x_79:
[----:B------:R1:W-:Y:S02]  /*2280*/  STG.E.64 desc[UR16][R30.64+0x8], R10 ;  /* 0x0000080a1e007986 */ /* 0x0003e4000c101b10 */
.L_x_69:
[----:B------:R-:W-:Y:S05]  /*2290*/  BSYNC.RECONVERGENT B1 ;  /* 0x0000000000017941 */ /* 0x000fea0003800200 */
.L_x_68:
[----:B------:R-:W2:Y:S01]  /*22a0*/  @P0 LDC R2, c[0x0][0x3bc] ;  /* 0x0000ef00ff020b82 */ /* 0x000ea20000000800 */
[----:B------:R-:W3:Y:S01]  /*22b0*/  LDCU UR4, c[0x0][0x3c0] ;  /* 0x00007800ff0477ac */ /* 0x000ee20008000800 */
[----:B------:R-:W-:Y:S02]  /*22c0*/  @P0 ISETP.NE.AND P2, PT, R0, RZ, PT ;  /* 0x000000ff0000020c */ /* 0x000fe40003f45270 */
[----:B------:R-:W-:Y:S02]  /*22d0*/  PLOP3.LUT P1, PT, PT, PT, PT, 0x8, 0x80 ;  /* 0x000000000080781c */ /* 0x000fe40003f2e170 */
[----:B--2---:R-:W-:-:S04]  /*22e0*/  @P0 IADD3 R3, PT, PT, R2, -0x1, RZ ;  /* 0xffffffff02030810 */ /* 0x004fc80007ffe0ff */
[----:B------:R-:W-:-:S04]  /*22f0*/  @P0 ISETP.LT.AND P1, PT, R6, R3, P2 ;  /* 0x000000030600020c */ /* 0x000fc80001721270 */
[----:B---3--:R-:W-:-:S13]  /*2300*/  ISETP.GE.OR P1, PT, R0, UR4, !P1 ;  /* 0x0000000400007c0c */ /* 0x008fda000cf26670 */
[----:B------:R-:W-:Y:S05]  /*2310*/  @P1 EXIT ;  /* 0x000000000000194d */ /* 0x000fea0003800000 */
[----:B------:R-:W2:Y:S01]  /*2320*/  LDCU UR4, c[0x0][0x3d4] ;  /* 0x00007a80ff0477ac */ /* 0x000ea20008000800 */
[----:B------:R-:W3:Y:S01]  /*2330*/  LDC.64 R4, c[0x0][0x390] ;  /* 0x0000e400ff047b82 */ /* 0x000ee20000000a00 */
[----:B------:R-:W4:Y:S01]  /*2340*/  LDCU.64 UR18, c[0x0][0x3b8] ;  /* 0x00007700ff1277ac */ /* 0x000f220008000a00 */
[----:B--2---:R-:W-:Y:S02]  /*2350*/  IMAD R2, R7, UR4, RZ ;  /* 0x0000000407027c24 */ /* 0x004fe4000f8e02ff */
[----:B----4-:R-:W-:Y:S02]  /*2360*/  IMAD R33, R0, UR18, RZ ;  /* 0x0000001200217c24 */ /* 0x010fe4000f8e02ff */
[----:B-1----:R-:W-:Y:S02]  /*2370*/  IMAD R31, R6, UR18, RZ ;  /* 0x00000012061f7c24 */ /* 0x002fe4000f8e02ff */
[----:B------:R-:W-:Y:S02]  /*2380*/  IMAD R28, R33, UR19, RZ ;  /* 0x00000013211c7c24 */ /* 0x000fe4000f8e02ff */
[----:B------:R-:W-:-:S04]  /*2390*/  IMAD R3, R31, UR4, R2 ;  /* 0x000000041f037c24 */ /* 0x000fc8000f8e0202 */
[----:B------:R-:W-:-:S04]  /*23a0*/  IMAD R3, R28, UR4, R3 ;  /* 0x000000041c037c24 */ /* 0x000fc8000f8e0203 */
[----:B---3--:R-:W-:-:S05]  /*23b0*/  IMAD.WIDE R4, R3, 0x8, R4 ;  /* 0x0000000803047825 */ /* 0x008fca00078e0204 */
[----:B------:R1:W5:Y:S01]  /*23c0*/  LDG.E.64 R14, desc[UR16][R4.64] ;  /* 0x00000010040e7981 */ /* 0x000362000c1e1b00 */
[----:B------:R-:W2:Y:S01]  /*23d0*/  MUFU.RCP64H R3, UR15 ;  /* 0x0000000f00037d08 */ /* 0x000ea20008001800 */
[----:B------:R-:W-:Y:S01]  /*23e0*/  IMAD.U32 R8, RZ, RZ, UR14 ;  /* 0x0000000eff087e24 */ /* 0x000fe2000f8e00ff */
[----:B------:R-:W-:Y:S01]  /*23f0*/  MOV R9, UR15 ;  /* 0x0000000f00097c02 */ /* 0x000fe20008000f00 */
[----:B------:R-:W-:Y:S01]  /*2400*/  IMAD.MOV.U32 R2, RZ, RZ, 0x1 ;  /* 0x00000001ff027424 */ /* 0x000fe200078e00ff */
[----:B0-----:R-:W-:Y:S01]  /*2410*/  MOV R10, UR14 ;  /* 0x0000000e000a7c02 */ /* 0x001fe20008000f00 */
[----:B------:R-:W-:-:S04]  /*2420*/  IMAD.U32 R11, RZ, RZ, UR15 ;  /* 0x0000000fff0b7e24 */ /* 0x000fc8000f8e00ff */
[----:B--2---:R-:W-:-:S08]  /*2430*/  DFMA R8, R2, -R8, 1 ;  /* 0x3ff000000208742b */ /* 0x004fd00000000808 */
[----:B------:R-:W-:-:S08]  /*2440*/  DFMA R8, R8, R8, R8 ;  /* 0x000000080808722b */ /* 0x000fd00000000008 */
[----:B------:R-:W-:Y:S01]  /*2450*/  DFMA R8, R2, R8, R2 ;  /* 0x000000080208722b */ /* 0x000fe20000000002 */
[----:B------:R-:W-:Y:S01]  /*2460*/  MOV R2, UR14 ;  /* 0x0000000e00027c02 */ /* 0x000fe20008000f00 */
[----:B------:R-:W-:-:S06]  /*2470*/  IMAD.U32 R3, RZ, RZ, UR15 ;  /* 0x0000000fff037e24 */ /* 0x000fcc000f8e00ff */
[----:B------:R-:W-:-:S08]  /*2480*/  DFMA R2, R8, -R2, 1 ;  /* 0x3ff000000802742b */ /* 0x000fd00000000802 */
[----:B------:R-:W-:-:S08]  /*2490*/  DFMA R2, R8, R2, R8 ;  /* 0x000000020802722b */ /* 0x000fd00000000008 */
[----:B------:R-:W-:-:S08]  /*24a0*/  DMUL R8, R2, UR12 ;  /* 0x0000000c02087c28 */ /* 0x000fd00008000000 */
[----:B------:R-:W-:-:S08]  /*24b0*/  DFMA R10, R8, -R10, UR12 ;  /* 0x0000000c080a7e2b */ /* 0x000fd0000800080a */
[----:B------:R-:W-:Y:S01]  /*24c0*/  DFMA R2, R2, R10, R8 ;  /* 0x0000000a0202722b */ /* 0x000fe20000000008 */
[----:B------:R-:W-:-:S04]  /*24d0*/  MOV R9, UR13 ;  /* 0x0000000d00097c02 */ /* 0x000fc80008000f00 */
[----:B------:R-:W-:-:S05]  /*24e0*/  FSETP.GEU.AND P1, PT, |R9|, 6.5827683646048100446e-37, PT ;  /* 0x036000000900780b */ /* 0x000fca0003f2e200 */
[----:B------:R-:W-:-:S05]  /*24f0*/  FFMA R8, RZ, UR15, R3 ;  /* 0x0000000fff087c23 */ /* 0x000fca0008000003 */
[----:B------:R-:W-:-:S13]  /*2500*/  FSETP.GT.AND P0, PT, |R8|, 1.469367938527859385e-39, PT ;  /* 0x001000000800780b */ /* 0x000fda0003f04200 */
[----:B-1----:R-:W-:Y:S05]  /*2510*/  @P0 BRA P1, `(.L_x_81) ;  /* 0x0000000000340947 */ /* 0x002fea0000800000 */
[----:B------:R-:W-:Y:S01]  /*2520*/  MOV R3, UR13 ;  /* 0x0000000d00037c02 */ /* 0x000fe20008000f00 */
        /* <DEDUP_REMOVED lines=8> */
[----:B------:R-:W-:-:S07]  /*25b0*/  IMAD.MOV.U32 R19, RZ, RZ, R3 ;  /* 0x000000ffff137224 */ /* 0x000fce00078e0003 */
[----:B-----5:R-:W-:Y:S05]  /*25c0*/  CALL.REL.NOINC `($__internal_1_$__cuda_sm20_div_rn_f64_full) ;  /* 0x0000000c00847944 */ /* 0x020fea0003c00000 */
[----:B------:R-:W-:Y:S01]  /*25d0*/  MOV R2, R10 ;  /* 0x0000000a00027202 */ /* 0x000fe20000000f00 */
[----:B------:R-:W-:-:S07]  /*25e0*/  IMAD.MOV.U32 R3, RZ, RZ, R9 ;  /* 0x000000ffff037224 */ /* 0x000fce00078e0009 */
.L_x_81:
[----:B------:R-:W0:Y:S01]  /*25f0*/  LDCU.64 UR12, c[0x0][0x3b8] ;  /* 0x00007700ff0c77ac */ /* 0x000e220008000a00 */
[----:B------:R-:W1:Y:S01]  /*2600*/  LDC.64 R36, c[0x0][0x398] ;  /* 0x0000e600ff247b82 */ /* 0x000e620000000a00 */
[----:B------:R-:W2:Y:S01]  /*2610*/  LDCU UR4, c[0x0][0x3c4] ;  /* 0x00007880ff0477ac */ /* 0x000ea20008000800 */
[----:B0-----:R-:W-:Y:S01]  /*2620*/  IADD3 R33, PT, PT, R33, -UR12, RZ ;  /* 0x8000000c21217c10 */ /* 0x001fe2000fffe0ff */
[----:B--2---:R-:W-:-:S04]  /*2630*/  IMAD R8, R7, UR4, RZ ;  /* 0x0000000407087c24 */ /* 0x004fc8000f8e02ff */
[----:B------:R-:W-:Y:S02]  /*2640*/  IMAD R9, R31, UR4, R8 ;  /* 0x000000041f097c24 */ /* 0x000fe4000f8e0208 */
[----:B------:R-:W-:Y:S02]  /*2650*/  IMAD R8, R33, UR13, RZ ;  /* 0x0000000d21087c24 */ /* 0x000fe4000f8e02ff */
[--C-:B------:R-:W-:Y:S02]  /*2660*/  IMAD R29, R28, UR4, R9.reuse ;  /* 0x000000041c1d7c24 */ /* 0x100fe4000f8e0209 */
[----:B------:R-:W-:Y:S02]  /*2670*/  IMAD R9, R8, UR4, R9 ;  /* 0x0000000408097c24 */ /* 0x000fe4000f8e0209 */
[----:B-1----:R-:W-:-:S04]  /*2680*/  IMAD.WIDE R28, R29, 0x8, R36 ;  /* 0x000000081d1c7825 */ /* 0x002fc800078e0224 */
        /* <DEDUP_REMOVED lines=32> */
[----:B------:R-:W-:Y:S01]  /*2890*/  MOV R34, R10 ;  /* 0x0000000a00227202 */ /* 0x000fe20000000f00 */
[----:B------:R-:W-:-:S07]  /*28a0*/  IMAD.MOV.U32 R35, RZ, RZ, R9 ;  /* 0x000000ffff237224 */ /* 0x000fce00078e0009 */
.L_x_83:
[----:B------:R-:W-:Y:S05]  /*28b0*/  BSYNC.RECONVERGENT B1 ;  /* 0x0000000000017941 */ /* 0x000fea0003800200 */
.L_x_82:
[----:B------:R-:W0:Y:S01]  /*28c0*/  MUFU.RCP64H R9, UR11 ;  /* 0x0000000b00097d08 */ /* 0x000e220008001800 */
[----:B------:R-:W-:Y:S01]  /*28d0*/  HFMA2 R8, -RZ, RZ, 0, 5.9604644775390625e-08 ;  /* 0x00000001ff087431 */ /* 0x000fe200000001ff */
[----:B------:R-:W-:Y:S01]  /*28e0*/  MOV R10, UR10 ;  /* 0x0000000a000a7c02 */ /* 0x000fe20008000f00 */
[----:B------:R-:W-:Y:S01]  /*28f0*/  IMAD.U32 R11, RZ, RZ, UR11 ;  /* 0x0000000bff0b7e24 */ /* 0x000fe2000f8e00ff */
        /* <DEDUP_REMOVED lines=18> */
[----:B------:R-:W-:Y:S01]  /*2a20*/  MOV R23, UR11 ;  /* 0x0000000b00177c02 */ /* 0x000fe20008000f00 */
[----:B------:R-:W-:Y:S01]  /*2a30*/  IMAD.MOV.U32 R18, RZ, RZ, R38 ;  /* 0x000000ffff127224 */ /* 0x000fe200078e0026 */
[----:B------:R-:W-:Y:S02]  /*2a40*/  MOV R19, R39 ;  /* 0x0000002700137202 */ /* 0x000fe40000000f00 */
[----:B------:R-:W-:-:S07]  /*2a50*/  MOV R8, 0x2a70 ;  /* 0x00002a7000087802 */ /* 0x000fce0000000f00 */
[----:B-----5:R-:W-:Y:S05]  /*2a60*/  CALL.REL.NOINC `($__internal_1_$__cuda_sm20_div_rn_f64_full) ;  /* 0x00000008005c7944 */ /* 0x020fea0003c00000 */
[----:B------:R-:W-:-:S07]  /*2a70*/  IMAD.MOV.U32 R8, RZ, RZ, R10 ;  /* 0x000000ffff087224 */ /* 0x000fce00078e000a */
.L_x_85:
[----:B------:R-:W-:Y:S05]  /*2a80*/  BSYNC.RECONVERGENT B1 ;  /* 0x0000000000017941 */ /* 0x000fea0003800200 */
.L_x_84:
[----:B------:R-:W0:Y:S01]  /*2a90*/  LDC.64 R12, c[0x0][0x3b8] ;  /* 0x0000ee00ff0c7b82 */ /* 0x000e220000000a00 */
[----:B------:R-:W-:Y:S01]  /*2aa0*/  IADD3 R31, PT, PT, -R6, R31, RZ ;  /* 0x0000001f061f7210 */ /* 0x000fe20007ffe1ff */
[----:B------:R-:W-:Y:S01]  /*2ab0*/  IMAD.IADD R0, R33, 0x1, -R0 ;  /* 0x0000000121007824 */ /* 0x000fe200078e0a00 */
[----:B------:R-:W1:Y:S05]  /*2ac0*/  LDCU.64 UR4, c[0x0][0x3a0] ;  /* 0x00007400ff0477ac */ /* 0x000e6a0008000a00 */
[----:B------:R-:W2:Y:S01]  /*2ad0*/  LDC R11, c[0x0][0x3c8] ;  /* 0x0000f200ff0b7b82 */ /* 0x000ea20000000800 */
[----:B0-----:R-:W-:Y:S01]  /*2ae0*/  IADD3 R13, PT, PT, R13, -0x1, RZ ;  /* 0xffffffff0d0d7810 */ /* 0x001fe20007ffe0ff */
[----:B------:R-:W-:-:S04]  /*2af0*/  IMAD.IADD R10, R31, 0x1, -R12 ;  /* 0x000000011f0a7824 */ /* 0x000fc800078e0a0c */
[----:B------:R-:W-:Y:S02]  /*2b00*/  IMAD R6, R13, R0, R13 ;  /* 0x000000000d067224 */ /* 0x000fe400078e020d */
[-C--:B--2---:R-:W-:Y:S02]  /*2b10*/  IMAD R7, R7, R11.reuse, RZ ;  /* 0x0000000b07077224 */ /* 0x084fe400078e02ff */
[-C--:B------:R-:W-:Y:S02]  /*2b20*/  IMAD R0, R31, R11.reuse, RZ ;  /* 0x0000000b1f007224 */ /* 0x080fe400078e02ff */
[-C--:B------:R-:W-:Y:S01]  /*2b30*/  IMAD R10, R10, R11.reuse, R11 ;  /* 0x0000000b0a0a7224 */ /* 0x080fe200078e020b */
[----:B------:R-:W-:Y:S01]  /*2b40*/  SHF.R.S32.HI R12, RZ, 0x1f, R7 ;  /* 0x0000001fff0c7819 */ /* 0x000fe20000011407 */
[----:B------:R-:W-:Y:S01]  /*2b50*/  IMAD R6, R6, R11, RZ ;  /* 0x0000000b06067224 */ /* 0x000fe200078e02ff */
[----:B------:R-:W-:Y:S02]  /*2b60*/  SHF.R.S32.HI R30, RZ, 0x1f, R0 ;  /* 0x0000001fff1e7819 */ /* 0x000fe40000011400 */
[----:B------:R-:W-:-:S02]  /*2b70*/  SHF.R.S32.HI R11, RZ, 0x1f, R10 ;  /* 0x0000001fff0b7819 */ /* 0x000fc4000001140a */
[----:B------:R-:W-:Y:S02]  /*2b80*/  SHF.R.S32.HI R31, RZ, 0x1f, R6 ;  /* 0x0000001fff1f7819 */ /* 0x000fe40000011406 */
[CC--:B------:R-:W-:Y:S02]  /*2b90*/  IADD3 R13, P0, P1, R6.reuse, R7.reuse, R0 ;  /* 0x00000007060d7210 */ /* 0x0c0fe4000791e000 */
[----:B------:R-:W-:Y:S02]  /*2ba0*/  IADD3 R10, P2, P3, R6, R7, R10 ;  /* 0x00000007060a7210 */ /* 0x000fe40007b5e00a */
[CC--:B------:R-:W-:Y:S02]  /*2bb0*/  IADD3.X R18, PT, PT, R31.reuse, R12.reuse, R30, P0, P1 ;  /* 0x0000000c1f127210 */ /* 0x0c0fe400007e241e */
[----:B------:R-:W-:Y:S02]  /*2bc0*/  IADD3.X R11, PT, PT, R31, R12, R11, P2, P3 ;  /* 0x0000000c1f0b7210 */ /* 0x000fe400017e640b */
[----:B-1----:R-:W-:-:S02]  /*2bd0*/  LEA R32, P0, R13, UR4, 0x3 ;  /* 0x000000040d207c11 */ /* 0x002fc4000f8018ff */
[C---:B------:R-:W-:Y:S02]  /*2be0*/  LEA R12, P1, R10.reuse, UR4, 0x3 ;  /* 0x000000040a0c7c11 */ /* 0x040fe4000f8218ff */
[----:B------:R-:W-:Y:S02]  /*2bf0*/  LEA.HI.X R33, R13, UR5, R18, 0x3, P0 ;  /* 0x000000050d217c11 */ /* 0x000fe400080f1c12 */
[----:B------:R-:W-:-:S03]  /*2c00*/  LEA.HI.X R13, R10, UR5, R11, 0x3, P1 ;  /* 0x000000050a0d7c11 */ /* 0x000fc600088f1c0b */
[----:B------:R-:W2:Y:S04]  /*2c10*/  LDG.E.64 R10, desc[UR16][R32.64+0x10] ;  /* 0x00001010200a7981 */ /* 0x000ea8000c1e1b00 */
[----:B------:R-:W2:Y:S01]  /*2c20*/  LDG.E.64 R12, desc[UR16][R12.64+0x10] ;  /* 0x000010100c0c7981 */ /* 0x000ea2000c1e1b00 */
[----:B------:R-:W0:Y:S01]  /*2c30*/  MUFU.RCP64H R19, UR9 ;  /* 0x0000000900137d08 */ /* 0x000e220008001800 */
[----:B------:R-:W-:Y:S01]  /*2c40*/  MOV R20, UR8 ;  /* 0x0000000800147c02 */ /* 0x000fe20008000f00 */
[----:B------:R-:W-:Y:S01]  /*2c50*/  IMAD.U32 R21, RZ, RZ, UR9 ;  /* 0x00000009ff157e24 */ /* 0x000fe2000f8e00ff */
[----:B------:R-:W-:-:S06]  /*2c60*/  MOV R18, 0x1 ;  /* 0x0000000100127802 */ /* 0x000fcc0000000f00 */
        /* <DEDUP_REMOVED lines=8> */
[----:B------:R-:W-:Y:S02]  /*2cf0*/  DADD R34, -R8, R34 ;  /* 0x0000000008227229 */ /* 0x000fe40000000122 */
        /* <DEDUP_REMOVED lines=11> */
[----:B------:R-:W-:Y:S02]  /*2db0*/  MOV R23, UR9 ;  /* 0x0000000900177c02 */ /* 0x000fe40008000f00 */
[----:B------:R-:W-:-:S07]  /*2dc0*/  MOV R8, 0x2de0 ;  /* 0x00002de000087802 */ /* 0x000fce0000000f00 */
[----:B-----5:R-:W-:Y:S05]  /*2dd0*/  CALL.REL.NOINC `($__internal_1_$__cuda_sm20_div_rn_f64_full) ;  /* 0x0000000400807944 */ /* 0x020fea0003c00000 */
[----:B------:R-:W-:-:S07]  /*2de0*/  IMAD.MOV.U32 R11, RZ, RZ, R9 ;  /* 0x000000ffff0b7224 */ /* 0x000fce00078e0009 */
.L_x_87:
[----:B------:R-:W-:Y:S05]  /*2df0*/  BSYNC.RECONVERGENT B1 ;  /* 0x0000000000017941 */ /* 0x000fea0003800200 */
.L_x_86:
[----:B------:R-:W0:Y:S01]  /*2e00*/  LDCU UR4, c[0x0][0x3c8] ;  /* 0x00007900ff0477ac */ /* 0x000e220008000800 */
[----:B------:R-:W2:Y:S01]  /*2e10*/  LDG.E.64 R32, desc[UR16][R32.64+0x8] ;  /* 0x0000081020207981 */ /* 0x000ea2000c1e1b00 */
[----:B------:R-:W1:Y:S01]  /*2e20*/  LDCU.64 UR8, c[0x0][0x3a0] ;  /* 0x00007400ff0877ac */ /* 0x000e620008000a00 */
[----:B0-----:R-:W-:-:S04]  /*2e30*/  IADD3 R7, PT, PT, R7, -UR4, RZ ;  /* 0x8000000407077c10 */ /* 0x001fc8000fffe0ff */
[----:B------:R-:W-:Y:S02]  /*2e40*/  IADD3 R0, P0, P1, R6, R7, R0 ;  /* 0x0000000706007210 */ /* 0x000fe4000791e000 */
[----:B------:R-:W-:-:S04]  /*2e50*/  SHF.R.S32.HI R7, RZ, 0x1f, R7 ;  /* 0x0000001fff077819 */ /* 0x000fc80000011407 */
[----:B------:R-:W-:Y:S02]  /*2e60*/  IADD3.X R7, PT, PT, R31, R7, R30, P0, P1 ;  /* 0x000000071f077210 */ /* 0x000fe400007e241e */
[----:B-1----:R-:W-:-:S04]  /*2e70*/  LEA R6, P0, R0, UR8, 0x3 ;  /* 0x0000000800067c11 */ /* 0x002fc8000f8018ff */
[----:B------:R-:W-:-:S06]  /*2e80*/  LEA.HI.X R7, R0, UR9, R7, 0x3, P0 ;  /* 0x0000000900077c11 */ /* 0x000fcc00080f1c07 */
        /* <DEDUP_REMOVED lines=28> */
[----:B------:R-:W-:-:S07]  /*3050*/  MOV R8, R10 ;  /* 0x0000000a00087202 */ /* 0x000fce0000000f00 */
.L_x_89:
[----:B------:R-:W-:Y:S05]  /*3060*/  BSYNC.RECONVERGENT B1 ;  /* 0x0000000000017941 */ /* 0x000fea0003800200 */
.L_x_88:
[----:B------:R-:W0:Y:S01]  /*3070*/  LDC R11, c[0x0][0x3d8] ;  /* 0x0000f600ff0b7b82 */ /* 0x000e220000000800 */
[----:B------:R-:W2:Y:S07]  /*3080*/  LDG.E.64 R12, desc[UR16][R28.64+0x38] ;  /* 0x000038101c0c7981 */ /* 0x000eae000c1e1b00 */
[----:B------:R-:W1:Y:S01]  /*3090*/  LDC.64 R6, c[0x0][0x3b0] ;  /* 0x0000ec00ff067b82 */ /* 0x000e620000000a00 */
[----:B0-----:R-:W-:-:S04]  /*30a0*/  IMAD R11, R11, 0x6, RZ ;  /* 0x000000060b0b7824 */ /* 0x001fc800078e02ff */
[----:B-1----:R-:W-:-:S05]  /*30b0*/  IMAD.WIDE R6, R11, 0x8, R6 ;  /* 0x000000080b067825 */ /* 0x002fca00078e0206 */
[----:B------:R-:W3:Y:S01]  /*30c0*/  LDG.E.64 R10, desc[UR16][R6.64+0x20] ;  /* 0x00002010060a7981 */ /* 0x000ee2000c1e1b00 */
[----:B------:R-:W-:Y:S01]  /*30d0*/  UMOV UR4, 0x9999999a ;  /* 0x9999999a00047882 */ /* 0x000fe20000000000 */
[----:B------:R-:W-:Y:S01]  /*30e0*/  UMOV UR5, 0x40059999 ;  /* 0x4005999900057882 */ /* 0x000fe20000000000 */
[----:B------:R-:W-:Y:S02]  /*30f0*/  DADD R34, R34, R8 ;  /* 0x0000000022227229 */ /* 0x000fe40000000008 */
[----:B--2---:R-:W-:Y:S02]  /*3100*/  DADD R18, -R12, 1 ;  /* 0x3ff000000c127429 */ /* 0x004fe40000000100 */
[----:B---3--:R-:W-:-:S08]  /*3110*/  DMUL R8, R10, UR4 ;  /* 0x000000040a087c28 */ /* 0x008fd00008000000 */
[----:B------:R-:W-:-:S08]  /*3120*/  DFMA R8, R8, R18, R34 ;  /* 0x000000120808722b */ /* 0x000fd00000000022 */
[----:B------:R-:W-:-:S08]  /*3130*/  DFMA R8, R10, R12, R8 ;  /* 0x0000000c0a08722b */ /* 0x000fd00000000008 */
        /* <DEDUP_REMOVED lines=10> */
[----:B------:R-:W-:-:S06]  /*31e0*/  IMAD.MOV.U32 R16, RZ, RZ, 0x1 ;  /* 0x00000001ff107424 */ /* 0x000fcc00078e00ff */
[----:B-1----:R-:W-:-:S08]  /*31f0*/  DFMA R18, R16, -R18, 1 ;  /* 0x3ff000001012742b */ /* 0x002fd00000000812 */
[----:B------:R-:W-:Y:S01]  /*3200*/  DFMA R18, R18, R18, R18 ;  /* 0x000000121212722b */ /* 0x000fe20000000012 */
[----:B0-----:R-:W-:Y:S01]  /*3210*/  MOV R8, UR10 ;  /* 0x0000000a00087c02 */ /* 0x001fe20008000f00 */
[----:B------:R-:W-:-:S06]  /*3220*/  IMAD.U32 R9, RZ, RZ, UR11 ;  /* 0x0000000bff097e24 */ /* 0x000fcc000f8e00ff */
[----:B------:R-:W-:-:S08]  /*3230*/  DFMA R18, R16, R18, R16 ;  /* 0x000000121012722b */ /* 0x000fd00000000010 */
        /* <DEDUP_REMOVED lines=11> */
[----:B------:R-:W-:-:S04]  /*32f0*/  DMUL R2, R2, -0.5 ;  /* 0xbfe0000002027828 */ /* 0x000fc80000000000 */
[----:B------:R-:W-:Y:S07]  /*3300*/  @P0 BRA P1, `(.L_x_91) ;  /* 0x00000000001c0947 */ /* 0x000fee0000800000 */
[----:B------:R-:W-:Y:S01]  /*3310*/  MOV R20, UR10 ;  /* 0x0000000a00147c02 */ /* 0x000fe20008000f00 */
[----:B------:R-:W-:Y:S01]  /*3320*/  IMAD.U32 R21, RZ, RZ, UR11 ;  /* 0x0000000bff157e24 */ /* 0x000fe2000f8e00ff */
[----:B------:R-:W-:Y:S01]  /*3330*/  MOV R22, UR10 ;  /* 0x0000000a00167c02 */ /* 0x000fe20008000f00 */
[----:B------:R-:W-:Y:S01]  /*3340*/  IMAD.U32 R23, RZ, RZ, UR11 ;  /* 0x0000000bff177e24 */ /* 0x000fe2000f8e00ff */
[----:B------:R-:W-:-:S07]  /*3350*/  MOV R8, 0x3370 ;  /* 0x0000337000087802 */ /* 0x000fce0000000f00 */
[----:B------:R-:W-:Y:S05]  /*3360*/  CALL.REL.NOINC `($__internal_1_$__cuda_sm20_div_rn_f64_full) ;  /* 0x00000000001c7944 */ /* 0x000fea0003c00000 */
[----:B------:R-:W-:-:S07]  /*3370*/  MOV R11, R9 ;  /* 0x00000009000b7202 */ /* 0x000fce0000000f00 */
.L_x_91:
[----:B------:R-:W-:Y:S05]  /*3380*/  BSYNC.RECONVERGENT B1 ;  /* 0x0000000000017941 */ /* 0x000fea0003800200 */
.L_x_90:
[----:B------:R-:W2:Y:S02]  /*3390*/  LDG.E.64 R6, desc[UR16][R6.64+0x20] ;  /* 0x0000201006067981 */ /* 0x000ea4000c1e1b00 */
[----:B--2---:R-:W-:-:S08]  /*33a0*/  DADD R10, R6, R10 ;  /* 0x00000000060a7229 */ /* 0x004fd0000000000a */
[----:B------:R-:W-:-:S07]  /*33b0*/  DMUL R2, R2, R10 ;  /* 0x0000000a02027228 */ /* 0x000fce0000000000 */
[----:B------:R-:W-:Y:S01]  /*33c0*/  STG.E.64 desc[UR16][R4.64+0x8], R2 ;  /* 0x0000080204007986 */ /* 0x000fe2000c101b10 */
[----:B------:R-:W-:Y:S05]  /*33d0*/  EXIT ;  /* 0x000000000000794d */ /* 0x000fea0003800000 */
        .weak           $__internal_1_$__cuda_sm20_div_rn_f64_full
        .type           $__internal_1_$__cuda_sm20_div_rn_f64_full,@function
        .size           $__internal_1_$__cuda_sm20_div_rn_f64_full,(.L_x_99 - $__internal_1_$__cuda_sm20_div_rn_f64_full)
$__internal_1_$__cuda_sm20_div_rn_f64_full:
[----:B------:R-:W-:Y:S01]  /*33e0*/  FSETP.GEU.AND P3, PT, |R19|, 1.469367938527859385e-39, PT ;  /* 0x001000001300780b */ /* 0x000fe20003f6e200 */
[----:B------:R-:W-:Y:S01]  /*33f0*/  IMAD.MOV.U32 R22, RZ, RZ, R20 ;  /* 0x000000ffff167224 */ /* 0x000fe200078e0014 */
[C---:B------:R-:W-:Y:S01]  /*3400*/  FSETP.GEU.AND P1, PT, |R23|.reuse, 1.469367938527859385e-39, PT ;  /* 0x001000001700780b */ /* 0x040fe20003f2e200 */
[----:B------:R-:W-:Y:S01]  /*3410*/  IMAD.MOV.U32 R24, RZ, RZ, R18 ;  /* 0x000000ffff187224 */ /* 0x000fe200078e0012 */
[----:B------:R-:W-:Y:S01]  /*3420*/  LOP3.LUT R21, R23, 0x800fffff, RZ, 0xc0, !PT ;  /* 0x800fffff17157812 */ /* 0x000fe200078ec0ff */
[----:B------:R-:W-:Y:S01]  /*3430*/  IMAD.MOV.U32 R26, RZ, RZ, 0x1 ;  /* 0x00000001ff1a7424 */ /* 0x000fe200078e00ff */
[----:B------:R-:W-:Y:S01]  /*3440*/  LOP3.LUT R9, R19, 0x7ff00000, RZ, 0xc0, !PT ;  /* 0x7ff0000013097812 */ /* 0x000fe200078ec0ff */
[----:B------:R-:W-:Y:S01]  /*3450*/  BSSY.RECONVERGENT B0, `(.L_x_92) ;  /* 0x0000055000007945 */ /* 0x000fe20003800200 */
[----:B------:R-:W-:Y:S02]  /*3460*/  LOP3.LUT R21, R21, 0x3ff00000, RZ, 0xfc, !PT ;  /* 0x3ff0000015157812 */ /* 0x000fe400078efcff */
[----:B------:R-:W-:-:S03]  /*3470*/  LOP3.LUT R12, R23, 0x7ff00000, RZ, 0xc0, !PT ;  /* 0x7ff00000170c7812 */ /* 0x000fc600078ec0ff */
[----:B------:R-:W-:Y:S02]  /*3480*/  @!P3 LOP3.LUT R10, R23, 0x7ff00000, RZ, 0xc0, !PT ;  /* 0x7ff00000170ab812 */ /* 0x000fe400078ec0ff */
[----:B------:R-:W-:Y:S01]  /*3490*/  @!P1 DMUL R20, R22, 8.98846567431157953865e+307 ;  /* 0x7fe0000016149828 */ /* 0x000fe20000000000 */
[C---:B------:R-:W-:Y:S02]  /*34a0*/  ISETP.GE.U32.AND P2, PT, R9.reuse, R12, PT ;  /* 0x0000000c0900720c */ /* 0x040fe40003f46070 */
[----:B------:R-:W-:Y:S02]  /*34b0*/  @!P3 ISETP.GE.U32.AND P4, PT, R9, R10, PT ;  /* 0x0000000a0900b20c */ /* 0x000fe40003f86070 */
[----:B------:R-:W-:Y:S01]  /*34c0*/  MOV R10, 0x1ca00000 ;  /* 0x1ca00000000a7802 */ /* 0x000fe20000000f00 */
[----:B------:R-:W0:Y:S01]  /*34d0*/  MUFU.RCP64H R27, R21 ;  /* 0x00000015001b7308 */ /* 0x000e220000001800 */
[----:B------:R-:W-:Y:S02]  /*34e0*/  @!P3 MOV R46, RZ ;  /* 0x000000ff002eb202 */ /* 0x000fe40000000f00 */
[----:B------:R-:W-:-:S02]  /*34f0*/  @!P3 SEL R11, R10, 0x63400000, !P4 ;  /* 0x634000000a0bb807 */ /* 0x000fc40006000000 */
[----:B------:R-:W-:Y:S02]  /*3500*/  SEL R25, R10, 0x63400000, !P2 ;  /* 0x634000000a197807 */ /* 0x000fe40005000000 */
[--C-:B------:R-:W-:Y:S02]  /*3510*/  @!P3 LOP3.LUT R11, R11, 0x80000000, R19.reuse, 0xf8, !PT ;  /* 0x800000000b0bb812 */ /* 0x100fe400078ef813 */
[----:B------:R-:W-:Y:S02]  /*3520*/  LOP3.LUT R25, R25, 0x800fffff, R19, 0xf8, !PT ;  /* 0x800fffff19197812 */ /* 0x000fe400078ef813 */
[----:B------:R-:W-:Y:S02]  /*3530*/  @!P3 LOP3.LUT R47, R11, 0x100000, RZ, 0xfc, !PT ;  /* 0x001000000b2fb812 */ /* 0x000fe400078efcff */
[----:B------:R-:W-:Y:S02]  /*3540*/  MOV R11, R9 ;  /* 0x00000009000b7202 */ /* 0x000fe40000000f00 */
[----:B------:R-:W-:-:S02]  /*3550*/  @!P1 LOP3.LUT R12, R21, 0x7ff00000, RZ, 0xc0, !PT ;  /* 0x7ff00000150c9812 */ /* 0x000fc400078ec0ff */
[----:B------:R-:W-:Y:S02]  /*3560*/  @!P3 DFMA R24, R24, 2, -R46 ;  /* 0x400000001818b82b */ /* 0x000fe4000000082e */
[----:B0-----:R-:W-:-:S08]  /*3570*/  DFMA R46, R26, -R20, 1 ;  /* 0x3ff000001a2e742b */ /* 0x001fd00000000814 */
[----:B------:R-:W-:Y:S01]  /*3580*/  DFMA R46, R46, R46, R46 ;  /* 0x0000002e2e2e722b */ /* 0x000fe2000000002e */
[----:B------:R-:W-:-:S05]  /*3590*/  @!P3 LOP3.LUT R11, R25, 0x7ff00000, RZ, 0xc0, !PT ;  /* 0x7ff00000190bb812 */ /* 0x000fca00078ec0ff */
[----:B------:R-:W-:Y:S02]  /*35a0*/  VIADD R13, R11, 0xffffffff ;  /* 0xffffffff0b0d7836 */ /* 0x000fe40000000000 */
[----:B------:R-:W-:-:S03]  /*35b0*/  DFMA R26, R26, R46, R26 ;  /* 0x0000002e1a1a722b */ /* 0x000fc6000000001a */
[----:B------:R-:W-:Y:S02]  /*35c0*/  ISETP.GT.U32.AND P1, PT, R13, 0x7feffffe, PT ;  /* 0x7feffffe0d00780c */ /* 0x000fe40003f24070 */
[----:B------:R-:W-:-:S03]  /*35d0*/  IADD3 R13, PT, PT, R12, -0x1, RZ ;  /* 0xffffffff0c0d7810 */ /* 0x000fc60007ffe0ff */
[----:B------:R-:W-:Y:S01]  /*35e0*/  DFMA R48, R26, -R20, 1 ;  /* 0x3ff000001a30742b */ /* 0x000fe20000000814 */
[----:B------:R-:W-:-:S07]  /*35f0*/  ISETP.GT.U32.OR P1, PT, R13, 0x7feffffe, P1 ;  /* 0x7feffffe0d00780c */ /* 0x000fce0000f24470 */
[----:B------:R-:W-:-:S08]  /*3600*/  DFMA R48, R26, R48, R26 ;  /* 0x000000301a30722b */ /* 0x000fd0000000001a */
[----:B------:R-:W-:-:S08]  /*3610*/  DMUL R46, R48, R24 ;  /* 0x00000018302e7228 */ /* 0x000fd00000000000 */
[----:B------:R-:W-:-:S08]  /*3620*/  DFMA R26, R46, -R20, R24 ;  /* 0x800000142e1a722b */ /* 0x000fd00000000018 */
[----:B------:R-:W-:Y:S01]  /*3630*/  DFMA R26, R48, R26, R46 ;  /* 0x0000001a301a722b */ /* 0x000fe2000000002e */
[----:B------:R-:W-:Y:S10]  /*3640*/  @P1 BRA `(.L_x_93) ;  /* 0x0000000000741947 */ /* 0x000ff40003800000 */
[----:B------:R-:W-:-:S04]  /*3650*/  LOP3.LUT R12, R23, 0x7ff00000, RZ, 0xc0, !PT ;  /* 0x7ff00000170c7812 */ /* 0x000fc800078ec0ff */
[CC--:B------:R-:W-:Y:S02]  /*3660*/  ISETP.GE.U32.AND P1, PT, R9.reuse, R12.reuse, PT ;  /* 0x0000000c0900720c */ /* 0x0c0fe40003f26070 */
[----:B------:R-:W-:Y:S02]  /*3670*/  VIADDMNMX R9, R9, -R12, 0xb9600000, !PT ;  /* 0xb960000009097446 */ /* 0x000fe4000780090c */
[----:B------:R-:W-:Y:S02]  /*3680*/  SEL R10, R10, 0x63400000, !P1 ;  /* 0x634000000a0a7807 */ /* 0x000fe40004800000 */
[----:B------:R-:W-:-:S05]  /*3690*/  VIMNMX R9, PT, PT, R9, 0x46a00000, PT ;  /* 0x46a0000009097848 */ /* 0x000fca0003fe0100 */
[----:B------:R-:W-:Y:S02]  /*36a0*/  IMAD.IADD R9, R9, 0x1, -R10 ;  /* 0x0000000109097824 */ /* 0x000fe400078e0a0a */
[----:B------:R-:W-:-:S03]  /*36b0*/  IMAD.MOV.U32 R10, RZ, RZ, RZ ;  /* 0x000000ffff0a7224 */ /* 0x000fc600078e00ff */
[----:B------:R-:W-:-:S06]  /*36c0*/  IADD3 R11, PT, PT, R9, 0x7fe00000, RZ ;  /* 0x7fe00000090b7810 */ /* 0x000fcc0007ffe0ff */
[----:B------:R-:W-:-:S10]  /*36d0*/  DMUL R46, R26, R10 ;  /* 0x0000000a1a2e7228 */ /* 0x000fd40000000000 */
[----:B------:R-:W-:-:S13]  /*36e0*/  FSETP.GTU.AND P1, PT, |R47|, 1.469367938527859385e-39, PT ;  /* 0x001000002f00780b */ /* 0x000fda0003f2c200 */
[----:B------:R-:W-:Y:S05]  /*36f0*/  @P1 BRA `(.L_x_94) ;  /* 0x0000000000a81947 */ /* 0x000fea0003800000 */
[----:B------:R-:W-:Y:S01]  /*3700*/  DFMA R20, R26, -R20, R24 ;  /* 0x800000141a14722b */ /* 0x000fe20000000018 */
[----:B------:R-:W-:-:S09]  /*3710*/  MOV R10, RZ ;  /* 0x000000ff000a7202 */ /* 0x000fd20000000f00 */
[C---:B------:R-:W-:Y:S02]  /*3720*/  FSETP.NEU.AND P1, PT, R21.reuse, RZ, PT ;  /* 0x000000ff1500720b */ /* 0x040fe40003f2d000 */
[----:B------:R-:W-:-:S04]  /*3730*/  LOP3.LUT R22, R21, 0x80000000, R23, 0x48, !PT ;  /* 0x8000000015167812 */ /* 0x000fc800078e4817 */
[----:B------:R-:W-:-:S07]  /*3740*/  LOP3.LUT R11, R22, R11, RZ, 0xfc, !PT ;  /* 0x0000000b160b7212 */ /* 0x000fce00078efcff */
[----:B------:R-:W-:Y:S05]  /*3750*/  @!P1 BRA `(.L_x_94) ;  /* 0x0000000000909947 */ /* 0x000fea0003800000 */
[----:B------:R-:W-:Y:S01]  /*3760*/  IMAD.MOV R13, RZ, RZ, -R9 ;  /* 0x000000ffff0d7224 */ /* 0x000fe200078e0a09 */
[----:B------:R-:W-:Y:S01]  /*3770*/  MOV R12, RZ ;  /* 0x000000ff000c7202 */ /* 0x000fe20000000f00 */
[----:B------:R-:W-:Y:S01]  /*3780*/  DMUL.RP R10, R26, R10 ;  /* 0x0000000a1a0a7228 */ /* 0x000fe20000008000 */
[----:B------:R-:W-:-:S04]  /*3790*/  IADD3 R9, PT, PT, -R9, -0x43300000, RZ ;  /* 0xbcd0000009097810 */ /* 0x000fc80007ffe1ff */
[----:B------:R-:W-:-:S05]  /*37a0*/  DFMA R12, R46, -R12, R26 ;  /* 0x8000000c2e0c722b */ /* 0x000fca000000001a */
[----:B------:R-:W-:-:S05]  /*37b0*/  LOP3.LUT R22, R11, R22, RZ, 0x3c, !PT ;  /* 0x000000160b167212 */ /* 0x000fca00078e3cff */
[----:B------:R-:W-:-:S04]  /*37c0*/  FSETP.NEU.AND P1, PT, |R13|, R9, PT ;  /* 0x000000090d00720b */ /* 0x000fc80003f2d200 */
[----:B------:R-:W-:Y:S02]  /*37d0*/  FSEL R10, R10, R46, !P1 ;  /* 0x0000002e0a0a7208 */ /* 0x000fe40004800000 */
[----:B------:R-:W-:-:S03]  /*37e0*/  FSEL R11, R22, R47, !P1 ;  /* 0x0000002f160b7208 */ /* 0x000fc60004800000 */
[----:B------:R-:W-:Y:S01]  /*37f0*/  IMAD.MOV.U32 R46, RZ, RZ, R10 ;  /* 0x000000ffff2e7224 */ /* 0x000fe200078e000a */
[----:B------:R-:W-:Y:S01]  /*3800*/  MOV R47, R11 ;  /* 0x0000000b002f7202 */ /* 0x000fe20000000f00 */
[----:B------:R-:W-:Y:S06]  /*3810*/  BRA `(.L_x_94) ;  /* 0x0000000000607947 */ /* 0x000fec0003800000 */
.L_x_93:
[----:B------:R-:W-:-:S14]  /*3820*/  DSETP.NAN.AND P1, PT, R18, R18, PT ;  /* 0x000000121200722a */ /* 0x000fdc0003f28000 */
[----:B------:R-:W-:Y:S05]  /*3830*/  @P1 BRA `(.L_x_95) ;  /* 0x00000000004c1947 */ /* 0x000fea0003800000 */
[----:B------:R-:W-:-:S14]  /*3840*/  DSETP.NAN.AND P1, PT, R22, R22, PT ;  /* 0x000000161600722a */ /* 0x000fdc0003f28000 */
[----:B------:R-:W-:Y:S05]  /*3850*/  @P1 BRA `(.L_x_96) ;  /* 0x0000000000341947 */ /* 0x000fea0003800000 */
[----:B------:R-:W-:Y:S01]  /*3860*/  ISETP.NE.AND P1, PT, R11, R12, PT ;  /* 0x0000000c0b00720c */ /* 0x000fe20003f25270 */
[----:B------:R-:W-:Y:S01]  /*3870*/  IMAD.MOV.U32 R46, RZ, RZ, 0x0 ;  /* 0x00000000ff2e7424 */ /* 0x000fe200078e00ff */
        /* <DEDUP_REMOVED lines=8> */
[----:B------:R-:W-:Y:S01]  /*3900*/  @P1 IMAD.MOV.U32 R46, RZ, RZ, RZ ;  /* 0x000000ffff2e1224 */ /* 0x000fe200078e00ff */
[----:B------:R-:W-:Y:S01]  /*3910*/  @P1 MOV R47, R9 ;  /* 0x00000009002f1202 */ /* 0x000fe20000000f00 */
[----:B------:R-:W-:Y:S06]  /*3920*/  BRA `(.L_x_94) ;  /* 0x00000000001c7947 */ /* 0x000fec0003800000 */
.L_x_96:
[----:B------:R-:W-:Y:S01]  /*3930*/  LOP3.LUT R9, R23, 0x80000, RZ, 0xfc, !PT ;  /* 0x0008000017097812 */ /* 0x000fe200078efcff */
[----:B------:R-:W-:-:S03]  /*3940*/  IMAD.MOV.U32 R46, RZ, RZ, R22 ;  /* 0x000000ffff2e7224 */ /* 0x000fc600078e0016 */
[----:B------:R-:W-:Y:S01]  /*3950*/  MOV R47, R9 ;  /* 0x00000009002f7202 */ /* 0x000fe20000000f00 */
[----:B------:R-:W-:Y:S06]  /*3960*/  BRA `(.L_x_94) ;  /* 0x00000000000c7947 */ /* 0x000fec0003800000 */
.L_x_95:
[----:B------:R-:W-:Y:S01]  /*3970*/  LOP3.LUT R9, R19, 0x80000, RZ, 0xfc, !PT ;  /* 0x0008000013097812 */ /* 0x000fe200078efcff */
[----:B------:R-:W-:-:S03]  /*3980*/  IMAD.MOV.U32 R46, RZ, RZ, R18 ;  /* 0x000000ffff2e7224 */ /* 0x000fc600078e0012 */
[----:B------:R-:W-:-:S07]  /*3990*/  MOV R47, R9 ;  /* 0x00000009002f7202 */ /* 0x000fce0000000f00 */
.L_x_94:
[----:B------:R-:W-:Y:S05]  /*39a0*/  BSYNC.RECONVERGENT B0 ;  /* 0x0000000000007941 */ /* 0x000fea0003800200 */
.L_x_92:
[----:B------:R-:W-:Y:S02]  /*39b0*/  HFMA2 R13, -RZ, RZ, 0, 0 ;  /* 0x00000000ff0d7431 */ /* 0x000fe400000001ff */
[----:B------:R-:W-:Y:S01]  /*39c0*/  IMAD.MOV.U32 R12, RZ, RZ, R8 ;  /* 0x000000ffff0c7224 */ /* 0x000fe200078e0008 */
[----:B------:R-:W-:Y:S01]  /*39d0*/  MOV R9, R47 ;  /* 0x0000002f00097202 */ /* 0x000fe20000000f00 */
[----:B------:R-:W-:Y:S02]  /*39e0*/  IMAD.MOV.U32 R10, RZ, RZ, R46 ;  /* 0x000000ffff0a7224 */ /* 0x000fe400078e002e */
[----:B------:R-:W-:Y:S05]  /*39f0*/  RET.REL.NODEC R12 `(_Z9compute_VPdS_S_S_S_S_S_iiiiiiiii) ;  /* 0xffffffc40c807950 */ /* 0x000fea0003c3ffff */
.L_x_97:
        /* <DEDUP_REMOVED lines=16> */
.L_x_99:


//--------------------- .nv.shared.reserved.0     --------------------------
	.section	.nv.shared.reserved.0,"aw",@nobits
	.weak		__nv_reservedSMEM_offset_0_alias
	.size		__nv_reservedSMEM_offset_0_alias, 0, 64
	.other		__nv_reservedSMEM_offset_0_alias,@"STO_CUDA_RESERVED_SHARED STV_DEFAULT"
__nv_reservedSMEM_offset_0_alias:
	.zero		0
	.zero		64


//--------------------- .nv.constant0._Z9compute_PPdS_S_S_S_S_S_iiiiiiiiiiiiiii --------------------------
	.section	.nv.constant0._Z9compute_PPdS_S_S_S_S_S_iiiiiiiiiiiiiii,"a",@progbits
	.sectionflags	@""
	.align	4
.nv.constant0._Z9compute_PPdS_S_S_S_S_S_iiiiiiiiiiiiiii:
	.zero		1012


//--------------------- .nv.constant0._Z9compute_VPdS_S_S_S_S_S_iiiiiiiii --------------------------
	.section	.nv.constant0._Z9compute_VPdS_S_S_S_S_S_iiiiiiiii,"a",@progbits
	.sectionflags	@""
	.align	4
.nv.constant0._Z9compute_VPdS_S_S_S_S_S_iiiiiiiii:
	.zero		988


//--------------------- SYMBOLS --------------------------

	.type		.nv.reservedSmem.offset0,@object
	.size		.nv.reservedSmem.offset0,0x4
